	.headerflags	@"EF_CUDA_TEXMODE_UNIFIED EF_CUDA_64BIT_ADDRESS EF_CUDA_SM80 EF_CUDA_VIRTUAL_SM(EF_CUDA_SM80)"
	.elftype	@"ET_EXEC"


//--------------------- .nv.info                  --------------------------
	.section	.nv.info,"",@"SHT_CUDA_INFO"
	.align	4


	//----- nvinfo : EIATTR_REGCOUNT
	.align		4
        /*0000*/ 	.byte	0x04, 0x2f
        /*0002*/ 	.short	(.L_1 - .L_0)
	.align		4
.L_0:
        /*0004*/ 	.word	index@(candidate1)
        /*0008*/ 	.word	0x000000ff


	//----- nvinfo : EIATTR_MAX_STACK_SIZE
	.align		4
.L_1:
        /*000c*/ 	.byte	0x04, 0x23
        /*000e*/ 	.short	(.L_3 - .L_2)
	.align		4
.L_2:
        /*0010*/ 	.word	index@(candidate1)
        /*0014*/ 	.word	0x00000000


	//----- nvinfo : EIATTR_MIN_STACK_SIZE
	.align		4
.L_3:
        /*0018*/ 	.byte	0x04, 0x12
        /*001a*/ 	.short	(.L_5 - .L_4)
	.align		4
.L_4:
        /*001c*/ 	.word	index@(candidate1)
        /*0020*/ 	.word	0x00000000


	//----- nvinfo : EIATTR_FRAME_SIZE
	.align		4
.L_5:
        /*0024*/ 	.byte	0x04, 0x11
        /*0026*/ 	.short	(.L_7 - .L_6)
	.align		4
.L_6:
        /*0028*/ 	.word	index@(candidate1)
        /*002c*/ 	.word	0x00000000
.L_7:


//--------------------- .nv.info.candidate1       --------------------------
	.section	.nv.info.candidate1,"",@"SHT_CUDA_INFO"
	.align	4


	//----- nvinfo : EIATTR_CUDA_API_VERSION
	.align		4
        /*0000*/ 	.byte	0x04, 0x37
        /*0002*/ 	.short	(.L_9 - .L_8)
.L_8:
        /*0004*/ 	.word	0x00000075


	//----- nvinfo : EIATTR_SW2861232_WAR
	.align		4
.L_9:
        /*0008*/ 	.byte	0x01, 0x35
	.zero		2


	//----- nvinfo : EIATTR_PARAM_CBANK
	.align		4
        /*000c*/ 	.byte	0x04, 0x0a
        /*000e*/ 	.short	(.L_11 - .L_10)
	.align		4
.L_10:
        /*0010*/ 	.word	index@(.nv.constant0.candidate1)
        /*0014*/ 	.short	0x0160
        /*0016*/ 	.short	0x0020


	//----- nvinfo : EIATTR_CBANK_PARAM_SIZE
	.align		4
.L_11:
        /*0018*/ 	.byte	0x03, 0x19
        /*001a*/ 	.short	0x0020


	//----- nvinfo : EIATTR_KPARAM_INFO
	.align		4
        /*001c*/ 	.byte	0x04, 0x17
        /*001e*/ 	.short	(.L_13 - .L_12)
.L_12:
        /*0020*/ 	.word	0x00000000
        /*0024*/ 	.short	0x0003
        /*0026*/ 	.short	0x0018
        /*0028*/ 	.byte	0x00, 0xf0, 0x21, 0x00


	//----- nvinfo : EIATTR_KPARAM_INFO
	.align		4
.L_13:
        /*002c*/ 	.byte	0x04, 0x17
        /*002e*/ 	.short	(.L_15 - .L_14)
.L_14:
        /*0030*/ 	.word	0x00000000
        /*0034*/ 	.short	0x0002
        /*0036*/ 	.short	0x0010
        /*0038*/ 	.byte	0x00, 0xf0, 0x21, 0x00


	//----- nvinfo : EIATTR_KPARAM_INFO
	.align		4
.L_15:
        /*003c*/ 	.byte	0x04, 0x17
        /*003e*/ 	.short	(.L_17 - .L_16)
.L_16:
        /*0040*/ 	.word	0x00000000
        /*0044*/ 	.short	0x0001
        /*0046*/ 	.short	0x0008
        /*0048*/ 	.byte	0x00, 0xf0, 0x21, 0x00


	//----- nvinfo : EIATTR_KPARAM_INFO
	.align		4
.L_17:
        /*004c*/ 	.byte	0x04, 0x17
        /*004e*/ 	.short	(.L_19 - .L_18)
.L_18:
        /*0050*/ 	.word	0x00000000
        /*0054*/ 	.short	0x0000
        /*0056*/ 	.short	0x0000
        /*0058*/ 	.byte	0x00, 0xf0, 0x21, 0x00


	//----- nvinfo : EIATTR_MAXREG_COUNT
	.align		4
.L_19:
        /*005c*/ 	.byte	0x03, 0x1b
        /*005e*/ 	.short	0x00ff


	//----- nvinfo : EIATTR_EXIT_INSTR_OFFSETS
	.align		4
        /*0060*/ 	.byte	0x04, 0x1c
        /*0062*/ 	.short	(.L_21 - .L_20)


	//   ....[0]....
.L_20:
        /*0064*/ 	.word	0x000107e0


	//----- nvinfo : EIATTR_MAX_THREADS
	.align		4
.L_21:
        /*0068*/ 	.byte	0x04, 0x05
        /*006a*/ 	.short	(.L_23 - .L_22)
.L_22:
        /*006c*/ 	.word	0x00000020
        /*0070*/ 	.word	0x00000001
        /*0074*/ 	.word	0x00000001
.L_23:


//--------------------- .nv.rel.action            --------------------------
	.section	.nv.rel.action,"",@"SHT_CUDA_RELOCINFO"
	.align	8
	.sectionentsize	8
        /*0000*/ 	.byte	0x4b, 0x00, 0x00, 0x00, 0x00, 0x00, 0x00, 0x00, 0x00, 0x02, 0x02, 0x08, 0x10, 0x0a, 0x2f, 0x22
        /* <DEDUP_REMOVED lines=13> */


//--------------------- .nv.constant0.candidate1  --------------------------
	.section	.nv.constant0.candidate1,"a",@progbits
	.align	4
.nv.constant0.candidate1:
	.zero		384


//--------------------- .text.candidate1          --------------------------
	.section	.text.candidate1,"ax",@progbits
	.sectionflags	@"SHF_BARRIERS=1"
	.sectioninfo	@"SHI_REGISTERS=255"
	.align	128
        .global         candidate1
        .type           candidate1,@function
        .size           candidate1,(.L_x_1 - candidate1)
        .other          candidate1,@"STO_CUDA_ENTRY STV_DEFAULT"
candidate1:
.text.candidate1:
[----:B------:R-:W-:-:S02]  /*0000*/  MOV R1, c[0x0][0x28] ;  /* 0x00000a0000017a02 */ /* 0x000fc40000000f00 */
[----:B------:R-:W0:Y:S01]  /*0010*/  S2R R3, SR_TID.X ;  /* 0x0000000000037919 */ /* 0x000e220000002100 */
[----:B------:R-:W-:Y:S01]  /*0020*/  HFMA2.MMA R0, -RZ, RZ, 0, 2.384185791015625e-07 ;  /* 0x00000004ff007435 */ /* 0x000fe200000001ff */
[----:B------:R-:W-:Y:S02]  /*0030*/  ULDC.64 UR4, c[0x0][0x118] ;  /* 0x0000460000047ab9 */ /* 0x000fe40000000a00 */
[----:B------:R-:W1:Y:S04]  /*0040*/  S2R R2, SR_CTAID.X ;  /* 0x0000000000027919 */ /* 0x000e680000002500 */
[----:B------:R-:W-:Y:S06]  /*0050*/  BAR.SYNC 0x0 ;  /* 0x0000000000007b1d */ /* 0x000fec0000000000 */
[----:B0-----:R-:W-:-:S04]  /*0060*/  SHF.L.U32 R251, R3, 0x2, RZ ;  /* 0x0000000203fb7819 */ /* 0x001fc800000006ff */
[----:B-1----:R-:W-:-:S05]  /*0070*/  LEA R245, R2, R251, 0x10 ;  /* 0x000000fb02f57211 */ /* 0x002fca00078e80ff */
[----:B------:R-:W-:-:S05]  /*0080*/  IMAD.WIDE R244, R245, R0, c[0x0][0x168] ;  /* 0x00005a00f5f47625 */ /* 0x000fca00078e0200 */
[----:B------:R-:W2:Y:S04]  /*0090*/  LDG.E.128.CONSTANT R8, [R244.64] ;  /* 0x00000004f4087981 */ /* 0x000ea8000c1e9d00 */
[----:B------:R-:W3:Y:S04]  /*00a0*/  LDG.E.128.CONSTANT R12, [R244.64+0x200] ;  /* 0x00020004f40c7981 */ /* 0x000ee8000c1e9d00 */
[----:B------:R-:W4:Y:S04]  /*00b0*/  LDG.E.128.CONSTANT R16, [R244.64+0x2000] ;  /* 0x00200004f4107981 */ /* 0x000f28000c1e9d00 */
[----:B------:R-:W5:Y:S04]  /*00c0*/  LDG.E.128.CONSTANT R20, [R244.64+0x2200] ;  /* 0x00220004f4147981 */ /* 0x000f68000c1e9d00 */
[----:B------:R-:W5:Y:S01]  /*00d0*/  LDG.E.128.CONSTANT R24, [R244.64+0x4000] ;  /* 0x00400004f4187981 */ /* 0x000f62000c1e9d00 */
[----:B------:R-:W-:-:S03]  /*00e0*/  SHF.L.U32 R249, R3, 0x1, RZ ;  /* 0x0000000103f97819 */ /* 0x000fc600000006ff */
[----:B------:R0:W5:Y:S02]  /*00f0*/  LDG.E.128.CONSTANT R4, [R244.64+0x4200] ;  /* 0x00420004f4047981 */ /* 0x000164000c1e9d00 */
[----:B------:R-:W-:Y:S02]  /*0100*/  IMAD.WIDE R246, R249, R0, c[0x0][0x160] ;  /* 0x00005800f9f67625 */ /* 0x000fe400078e0200 */
[----:B------:R0:W5:Y:S04]  /*0110*/  LDG.E.128.CONSTANT R236, [R244.64+0x6000] ;  /* 0x00600004f4ec7981 */ /* 0x000168000c1e9d00 */
        /* <DEDUP_REMOVED lines=52> */
[----:B------:R1:W5:Y:S04]  /*0460*/  LDG.E.64.CONSTANT R240, [R246.64] ;  /* 0x00000004f6f07981 */ /* 0x000368000c1e9b00 */
[----:B------:R1:W5:Y:S04]  /*0470*/  LDG.E.64.CONSTANT R242, [R246.64+0x100] ;  /* 0x00010004f6f27981 */ /* 0x000368000c1e9b00 */
[----:B--2---:R-:W-:Y:S04]  /*0480*/  STS.128 [R3.X16+0x400], R8 ;  /* 0x0004000803007388 */ /* 0x004fe8000000cc00 */
[----:B---3--:R2:W-:Y:S04]  /*0490*/  STS.128 [R3.X16+0x600], R12 ;  /* 0x0006000c03007388 */ /* 0x0085e8000000cc00 */
[----:B----4-:R3:W-:Y:S04]  /*04a0*/  STS.128 [R3.X16+0x800], R16 ;  /* 0x0008001003007388 */ /* 0x0107e8000000cc00 */
[----:B-----5:R4:W-:Y:S04]  /*04b0*/  STS.128 [R3.X16+0xa00], R20 ;  /* 0x000a001403007388 */ /* 0x0209e8000000cc00 */
[----:B------:R5:W-:Y:S04]  /*04c0*/  STS.128 [R3.X16+0xc00], R24 ;  /* 0x000c001803007388 */ /* 0x000be8000000cc00 */
[----:B--2---:R0:W2:Y:S04]  /*04d0*/  LDG.E.128.CONSTANT R12, [R244.64+0x3e000] ;  /* 0x03e00004f40c7981 */ /* 0x0040a8000c1e9d00 */
[----:B---3--:R0:W3:Y:S04]  /*04e0*/  LDG.E.128.CONSTANT R16, [R244.64+0x3c200] ;  /* 0x03c20004f4107981 */ /* 0x0080e8000c1e9d00 */
[----:B----4-:R0:W4:Y:S04]  /*04f0*/  LDG.E.128.CONSTANT R20, [R244.64+0x3c000] ;  /* 0x03c00004f4147981 */ /* 0x010128000c1e9d00 */
[----:B-----5:R0:W5:Y:S04]  /*0500*/  LDG.E.128.CONSTANT R24, [R244.64+0x3a200] ;  /* 0x03a20004f4187981 */ /* 0x020168000c1e9d00 */
[----:B------:R0:W5:Y:S04]  /*0510*/  LDG.E.128.CONSTANT R8, [R244.64+0x3e200] ;  /* 0x03e20004f4087981 */ /* 0x000168000c1e9d00 */
[----:B0-----:R1:W5:Y:S04]  /*0520*/  LDG.E.64.CONSTANT R244, [R246.64+0x200] ;  /* 0x00020004f6f47981 */ /* 0x001368000c1e9b00 */
[----:B-1----:R-:W5:Y:S01]  /*0530*/  LDG.E.64.CONSTANT R246, [R246.64+0x300] ;  /* 0x00030004f6f67981 */ /* 0x002f62000c1e9b00 */
[----:B------:R-:W-:-:S03]  /*0540*/  SHF.L.U32 R248, R3, 0xa, RZ ;  /* 0x0000000a03f87819 */ /* 0x000fc600000006ff */
[----:B------:R-:W-:Y:S04]  /*0550*/  STS.128 [R3.X16+0xe00], R4 ;  /* 0x000e000403007388 */ /* 0x000fe8000000cc00 */
        /* <DEDUP_REMOVED lines=53> */
[----:B------:R-:W-:Y:S04]  /*08b0*/  STS.64 [R3.X8], R240 ;  /* 0x000000f003007388 */ /* 0x000fe80000008a00 */
[----:B------:R-:W-:Y:S04]  /*08c0*/  STS.64 [R3.X8+0x100], R242 ;  /* 0x000100f203007388 */ /* 0x000fe80000008a00 */
[----:B--2---:R-:W-:Y:S04]  /*08d0*/  STS.128 [R3.X16+0x8000], R12 ;  /* 0x0080000c03007388 */ /* 0x004fe8000000cc00 */
[----:B---3--:R-:W-:Y:S04]  /*08e0*/  STS.128 [R3.X16+0x7e00], R16 ;  /* 0x007e001003007388 */ /* 0x008fe8000000cc00 */
[----:B----4-:R-:W-:Y:S04]  /*08f0*/  STS.128 [R3.X16+0x7c00], R20 ;  /* 0x007c001403007388 */ /* 0x010fe8000000cc00 */
[----:B-----5:R-:W-:Y:S04]  /*0900*/  STS.128 [R3.X16+0x7a00], R24 ;  /* 0x007a001803007388 */ /* 0x020fe8000000cc00 */
[----:B------:R-:W-:Y:S04]  /*0910*/  STS.128 [R3.X16+0x8200], R8 ;  /* 0x0082000803007388 */ /* 0x000fe8000000cc00 */
[----:B------:R-:W-:Y:S04]  /*0920*/  STS.64 [R3.X8+0x200], R244 ;  /* 0x000200f403007388 */ /* 0x000fe80000008a00 */
[----:B------:R-:W-:Y:S04]  /*0930*/  STS.64 [R3.X8+0x300], R246 ;  /* 0x000300f603007388 */ /* 0x000fe80000008a00 */
[----:B------:R-:W-:Y:S06]  /*0940*/  BAR.SYNC 0x0 ;  /* 0x0000000000007b1d */ /* 0x000fec0000000000 */
[----:B------:R-:W-:Y:S04]  /*0950*/  LDS.128 R4, [R248+0x400] ;  /* 0x00040000f8047984 */ /* 0x000fe80000000c00 */
[----:B------:R-:W0:Y:S04]  /*0960*/  LDS.128 R20, [RZ] ;  /* 0x00000000ff147984 */ /* 0x000e280000000c00 */
[----:B------:R-:W-:Y:S04]  /*0970*/  LDS.128 R16, [R248+0x410] ;  /* 0x00041000f8107984 */ /* 0x000fe80000000c00 */
[----:B------:R-:W1:Y:S04]  /*0980*/  LDS.128 R12, [0x10] ;  /* 0x00001000ff0c7984 */ /* 0x000e680000000c00 */
[----:B------:R-:W-:Y:S04]  /*0990*/  LDS.128 R8, [R248+0x420] ;  /* 0x00042000f8087984 */ /* 0x000fe80000000c00 */
[----:B------:R-:W2:Y:S04]  /*09a0*/  LDS.128 R24, [0x20] ;  /* 0x00002000ff187984 */ /* 0x000ea80000000c00 */
[----:B------:R-:W-:Y:S04]  /*09b0*/  LDS.128 R28, [R248+0x430] ;  /* 0x00043000f81c7984 */ /* 0x000fe80000000c00 */
[----:B------:R-:W3:Y:S01]  /*09c0*/  LDS.128 R32, [0x30] ;  /* 0x00003000ff207984 */ /* 0x000ee20000000c00 */
[----:B------:R-:W-:-:S03]  /*09d0*/  SHF.L.U32 R244, R2, 0x10, RZ ;  /* 0x0000001002f47819 */ /* 0x000fc600000006ff */
[----:B------:R-:W-:Y:S01]  /*09e0*/  LDS.128 R36, [0x3a0] ;  /* 0x0003a000ff247984 */ /* 0x000fe20000000c00 */
[----:B------:R-:W-:-:S03]  /*09f0*/  IADD3 R247, R249, 0x100, RZ ;  /* 0x00000100f9f77810 */ /* 0x000fc60007ffe0ff */
[----:B------:R-:W-:Y:S01]  /*0a00*/  LDS.128 R40, [0x3f0] ;  /* 0x0003f000ff287984 */ /* 0x000fe20000000c00 */
[----:B0-----:R-:W-:-:S04]  /*0a10*/  FFMA R4, R4, R20, RZ ;  /* 0x0000001404047223 */ /* 0x001fc800000000ff */
[----:B------:R-:W-:-:S04]  /*0a20*/  FFMA R5, R5, R21, R4 ;  /* 0x0000001505057223 */ /* 0x000fc80000000004 */
[----:B------:R-:W-:-:S04]  /*0a30*/  FFMA R6, R6, R22, R5 ;  /* 0x0000001606067223 */ /* 0x000fc80000000005 */
[----:B------:R-:W-:Y:S02]  /*0a40*/  FFMA R6, R7, R23, R6 ;  /* 0x0000001707067223 */ /* 0x000fe40000000006 */
[----:B------:R-:W-:Y:S02]  /*0a50*/  LDS.128 R20, [0x40] ;  /* 0x00004000ff147984 */ /* 0x000fe40000000c00 */
[----:B-1----:R-:W-:-:S04]  /*0a60*/  FFMA R6, R16, R12, R6 ;  /* 0x0000000c10067223 */ /* 0x002fc80000000006 */
[----:B------:R-:W-:Y:S02]  /*0a70*/  FFMA R13, R17, R13, R6 ;  /* 0x0000000d110d7223 */ /* 0x000fe40000000006 */
[----:B------:R-:W0:Y:S02]  /*0a80*/  LDS.128 R4, [R248+0x440] ;  /* 0x00044000f8047984 */ /* 0x000e240000000c00 */
[----:B------:R-:W-:-:S04]  /*0a90*/  FFMA R14, R18, R14, R13 ;  /* 0x0000000e120e7223 */ /* 0x000fc8000000000d */
[----:B------:R-:W-:Y:S02]  /*0aa0*/  FFMA R14, R19, R15, R14 ;  /* 0x0000000f130e7223 */ /* 0x000fe4000000000e */
[----:B------:R-:W-:Y:S02]  /*0ab0*/  LDS.128 R16, [0x50] ;  /* 0x00005000ff107984 */ /* 0x000fe40000000c00 */
[----:B--2---:R-:W-:Y:S02]  /*0ac0*/  FFMA R8, R8, R24, R14 ;  /* 0x0000001808087223 */ /* 0x004fe4000000000e */
[----:B------:R-:W1:Y:S02]  /*0ad0*/  LDS.128 R12, [R248+0x450] ;  /* 0x00045000f80c7984 */ /* 0x000e640000000c00 */
[----:B------:R-:W-:-:S04]  /*0ae0*/  FFMA R9, R9, R25, R8 ;  /* 0x0000001909097223 */ /* 0x000fc80000000008 */
[----:B------:R-:W-:-:S04]  /*0af0*/  FFMA R10, R10, R26, R9 ;  /* 0x0000001a0a0a7223 */ /* 0x000fc80000000009 */
[----:B------:R-:W-:Y:S02]  /*0b00*/  FFMA R10, R11, R27, R10 ;  /* 0x0000001b0b0a7223 */ /* 0x000fe4000000000a */
[----:B------:R-:W-:Y:S02]  /*0b10*/  LDS.128 R24, [0x60] ;  /* 0x00006000ff187984 */ /* 0x000fe40000000c00 */
[----:B---3--:R-:W-:-:S04]  /*0b20*/  FFMA R10, R28, R32, R10 ;  /* 0x000000201c0a7223 */ /* 0x008fc8000000000a */
[----:B------:R-:W-:Y:S02]  /*0b30*/  FFMA R29, R29, R33, R10 ;  /* 0x000000211d1d7223 */ /* 0x000fe4000000000a */
[----:B------:R-:W2:Y:S02]  /*0b40*/  LDS.128 R8, [R248+0x460] ;  /* 0x00046000f8087984 */ /* 0x000ea40000000c00 */
[----:B------:R-:W-:-:S04]  /*0b50*/  FFMA R30, R30, R34, R29 ;  /* 0x000000221e1e7223 */ /* 0x000fc8000000001d */
[----:B------:R-:W-:Y:S02]  /*0b60*/  FFMA R30, R31, R35, R30 ;  /* 0x000000231f1e7223 */ /* 0x000fe4000000001e */
[----:B------:R-:W-:Y:S02]  /*0b70*/  LDS.128 R32, [0x70] ;  /* 0x00007000ff207984 */ /* 0x000fe40000000c00 */
[----:B0-----:R-:W-:Y:S02]  /*0b80*/  FFMA R4, R4, R20, R30 ;  /* 0x0000001404047223 */ /* 0x001fe4000000001e */
[----:B------:R-:W0:Y:S02]  /*0b90*/  LDS.128 R28, [R248+0x470] ;  /* 0x00047000f81c7984 */ /* 0x000e240000000c00 */
[----:B------:R-:W-:-:S04]  /*0ba0*/  FFMA R5, R5, R21, R4 ;  /* 0x0000001505057223 */ /* 0x000fc80000000004 */
[----:B------:R-:W-:-:S04]  /*0bb0*/  FFMA R6, R6, R22, R5 ;  /* 0x0000001606067223 */ /* 0x000fc80000000005 */
[----:B------:R-:W-:Y:S02]  /*0bc0*/  FFMA R6, R7, R23, R6 ;  /* 0x0000001707067223 */ /* 0x000fe40000000006 */
[----:B------:R-:W-:Y:S02]  /*0bd0*/  LDS.128 R20, [0x80] ;  /* 0x00008000ff147984 */ /* 0x000fe40000000c00 */
[----:B-1----:R-:W-:-:S04]  /*0be0*/  FFMA R6, R12, R16, R6 ;  /* 0x000000100c067223 */ /* 0x002fc80000000006 */
[----:B------:R-:W-:Y:S02]  /*0bf0*/  FFMA R13, R13, R17, R6 ;  /* 0x000000110d0d7223 */ /* 0x000fe40000000006 */
[----:B------:R-:W1:Y:S02]  /*0c00*/  LDS.128 R4, [R248+0x480] ;  /* 0x00048000f8047984 */ /* 0x000e640000000c00 */
[----:B------:R-:W-:-:S04]  /*0c10*/  FFMA R14, R14, R18, R13 ;  /* 0x000000120e0e7223 */ /* 0x000fc8000000000d */
[----:B------:R-:W-:Y:S02]  /*0c20*/  FFMA R14, R15, R19, R14 ;  /* 0x000000130f0e7223 */ /* 0x000fe4000000000e */
[----:B------:R-:W-:Y:S02]  /*0c30*/  LDS.128 R16, [0x90] ;  /* 0x00009000ff107984 */ /* 0x000fe40000000c00 */
[----:B--2---:R-:W-:Y:S02]  /*0c40*/  FFMA R8, R8, R24, R14 ;  /* 0x0000001808087223 */ /* 0x004fe4000000000e */
[----:B------:R-:W2:Y:S02]  /*0c50*/  LDS.128 R12, [R248+0x490] ;  /* 0x00049000f80c7984 */ /* 0x000ea40000000c00 */
[----:B------:R-:W-:-:S04]  /*0c60*/  FFMA R9, R9, R25, R8 ;  /* 0x0000001909097223 */ /* 0x000fc80000000008 */
[----:B------:R-:W-:-:S04]  /*0c70*/  FFMA R10, R10, R26, R9 ;  /* 0x0000001a0a0a7223 */ /* 0x000fc80000000009 */
[----:B------:R-:W-:Y:S02]  /*0c80*/  FFMA R10, R11, R27, R10 ;  /* 0x0000001b0b0a7223 */ /* 0x000fe4000000000a */
[----:B------:R-:W-:Y:S02]  /*0c90*/  LDS.128 R24, [0xa0] ;  /* 0x0000a000ff187984 */ /* 0x000fe40000000c00 */
[----:B0-----:R-:W-:-:S04]  /*0ca0*/  FFMA R10, R28, R32, R10 ;  /* 0x000000201c0a7223 */ /* 0x001fc8000000000a */
[----:B------:R-:W-:Y:S02]  /*0cb0*/  FFMA R29, R29, R33, R10 ;  /* 0x000000211d1d7223 */ /* 0x000fe4000000000a */
[----:B------:R-:W0:Y:S02]  /*0cc0*/  LDS.128 R8, [R248+0x4a0] ;  /* 0x0004a000f8087984 */ /* 0x000e240000000c00 */
[----:B------:R-:W-:-:S04]  /*0cd0*/  FFMA R30, R30, R34, R29 ;  /* 0x000000221e1e7223 */ /* 0x000fc8000000001d */
[----:B------:R-:W-:Y:S02]  /*0ce0*/  FFMA R30, R31, R35, R30 ;  /* 0x000000231f1e7223 */ /* 0x000fe4000000001e */
[----:B------:R-:W-:Y:S02]  /*0cf0*/  LDS.128 R32, [0xb0] ;  /* 0x0000b000ff207984 */ /* 0x000fe40000000c00 */
[----:B-1----:R-:W-:Y:S02]  /*0d00*/  FFMA R4, R4, R20, R30 ;  /* 0x0000001404047223 */ /* 0x002fe4000000001e */
[----:B------:R-:W1:Y:S02]  /*0d10*/  LDS.128 R28, [R248+0x4b0] ;  /* 0x0004b000f81c7984 */ /* 0x000e640000000c00 */
[----:B------:R-:W-:-:S04]  /*0d20*/  FFMA R5, R5, R21, R4 ;  /* 0x0000001505057223 */ /* 0x000fc80000000004 */
[----:B------:R-:W-:-:S04]  /*0d30*/  FFMA R6, R6, R22, R5 ;  /* 0x0000001606067223 */ /* 0x000fc80000000005 */
[----:B------:R-:W-:Y:S02]  /*0d40*/  FFMA R6, R7, R23, R6 ;  /* 0x0000001707067223 */ /* 0x000fe40000000006 */
[----:B------:R-:W-:Y:S02]  /*0d50*/  LDS.128 R20, [0xc0] ;  /* 0x0000c000ff147984 */ /* 0x000fe40000000c00 */
[----:B--2---:R-:W-:-:S04]  /*0d60*/  FFMA R6, R12, R16, R6 ;  /* 0x000000100c067223 */ /* 0x004fc80000000006 */
        /* <DEDUP_REMOVED lines=183> */
[----:B------:R-:W-:Y:S01]  /*18e0*/  FFMA R30, R31, R35, R30 ;  /* 0x000000231f1e7223 */ /* 0x000fe2000000001e */
[----:B------:R-:W-:Y:S01]  /*18f0*/  IADD3 R243, R251, 0x100, R244 ;  /* 0x00000100fbf37810 */ /* 0x000fe20007ffe0f4 */
[----:B------:R-:W-:Y:S02]  /*1900*/  LDS.128 R32, [0x2e0] ;  /* 0x0002e000ff207984 */ /* 0x000fe40000000c00 */
[----:B0-----:R-:W-:Y:S02]  /*1910*/  FFMA R4, R4, R20, R30 ;  /* 0x0000001404047223 */ /* 0x001fe4000000001e */
[----:B------:R-:W-:Y:S01]  /*1920*/  IMAD.WIDE R242, R243, R0, c[0x0][0x168] ;  /* 0x00005a00f3f27625 */ /* 0x000fe200078e0200 */
[----:B------:R-:W-:Y:S03]  /*1930*/  LDS.128 R28, [0x2d0] ;  /* 0x0002d000ff1c7984 */ /* 0x000fe60000000c00 */
[----:B------:R-:W-:Y:S01]  /*1940*/  FFMA R5, R5, R21, R4 ;  /* 0x0000001505057223 */ /* 0x000fe20000000004 */
[----:B------:R-:W3:Y:S03]  /*1950*/  LDG.E.128.CONSTANT R56, [R242.64] ;  /* 0x00000004f2387981 */ /* 0x000ee6000c1e9d00 */
[----:B------:R-:W-:Y:S01]  /*1960*/  FFMA R6, R6, R22, R5 ;  /* 0x0000001606067223 */ /* 0x000fe20000000005 */
[----:B------:R-:W4:Y:S03]  /*1970*/  LDG.E.128.CONSTANT R48, [R242.64+0x200] ;  /* 0x00020004f2307981 */ /* 0x000f26000c1e9d00 */
[----:B------:R-:W-:Y:S01]  /*1980*/  FFMA R6, R7, R23, R6 ;  /* 0x0000001707067223 */ /* 0x000fe20000000006 */
[----:B------:R-:W5:Y:S03]  /*1990*/  LDG.E.128.CONSTANT R52, [R242.64+0x2000] ;  /* 0x00200004f2347981 */ /* 0x000f66000c1e9d00 */
[----:B-1----:R-:W-:Y:S01]  /*19a0*/  FFMA R6, R12, R16, R6 ;  /* 0x000000100c067223 */ /* 0x002fe20000000006 */
[----:B------:R-:W-:Y:S03]  /*19b0*/  LDS.128 R20, [0x2b0] ;  /* 0x0002b000ff147984 */ /* 0x000fe60000000c00 */
[----:B------:R-:W-:Y:S01]  /*19c0*/  FFMA R13, R13, R17, R6 ;  /* 0x000000110d0d7223 */ /* 0x000fe20000000006 */
[----:B------:R-:W3:Y:S04]  /*19d0*/  LDG.E.128.CONSTANT R44, [R242.64+0x2200] ;  /* 0x00220004f22c7981 */ /* 0x000ee8000c1e9d00 */
[----:B------:R-:W0:Y:S04]  /*19e0*/  LDS.128 R4, [R248+0x6b0] ;  /* 0x0006b000f8047984 */ /* 0x000e280000000c00 */
[----:B------:R-:W3:Y:S04]  /*19f0*/  LDG.E.128.CONSTANT R68, [R242.64+0x4000] ;  /* 0x00400004f2447981 */ /* 0x000ee8000c1e9d00 */
        /* <DEDUP_REMOVED lines=9> */
[----:B------:R-:W3:Y:S01]  /*1a90*/  LDG.E.128.CONSTANT R88, [R242.64+0xe000] ;  /* 0x00e00004f2587981 */ /* 0x000ee2000c1e9d00 */
[----:B------:R-:W-:-:S02]  /*1aa0*/  FFMA R14, R14, R18, R13 ;  /* 0x000000120e0e7223 */ /* 0x000fc4000000000d */
[----:B------:R-:W-:Y:S01]  /*1ab0*/  IMAD.WIDE R246, R247, R0, c[0x0][0x160] ;  /* 0x00005800f7f67625 */ /* 0x000fe200078e0200 */
[----:B------:R1:W3:Y:S03]  /*1ac0*/  LDG.E.128.CONSTANT R104, [R242.64+0x1e000] ;  /* 0x01e00004f2687981 */ /* 0x0002e6000c1e9d00 */
[----:B------:R-:W-:Y:S01]  /*1ad0*/  FFMA R14, R15, R19, R14 ;  /* 0x000000130f0e7223 */ /* 0x000fe2000000000e */
[----:B------:R1:W3:Y:S03]  /*1ae0*/  LDG.E.128.CONSTANT R108, [R242.64+0x1e200] ;  /* 0x01e20004f26c7981 */ /* 0x0002e6000c1e9d00 */
[----:B--2---:R-:W-:Y:S01]  /*1af0*/  FFMA R8, R8, R24, R14 ;  /* 0x0000001808087223 */ /* 0x004fe2000000000e */
[----:B------:R-:W-:Y:S04]  /*1b00*/  LDS.128 R16, [0x2c0] ;  /* 0x0002c000ff107984 */ /* 0x000fe80000000c00 */
[----:B------:R-:W2:Y:S01]  /*1b10*/  LDS.128 R12, [R248+0x6c0] ;  /* 0x0006c000f80c7984 */ /* 0x000ea20000000c00 */
[----:B------:R-:W-:-:S03]  /*1b20*/  FFMA R9, R9, R25, R8 ;  /* 0x0000001909097223 */ /* 0x000fc60000000008 */
[----:B------:R1:W5:Y:S01]  /*1b30*/  LDG.E.128.CONSTANT R112, [R242.64+0x20000] ;  /* 0x02000004f2707981 */ /* 0x000362000c1e9d00 */
[----:B------:R-:W-:-:S03]  /*1b40*/  FFMA R10, R10, R26, R9 ;  /* 0x0000001a0a0a7223 */ /* 0x000fc60000000009 */
[----:B------:R1:W5:Y:S01]  /*1b50*/  LDG.E.128.CONSTANT R116, [R242.64+0x20200] ;  /* 0x02020004f2747981 */ /* 0x000362000c1e9d00 */
[----:B------:R-:W-:-:S03]  /*1b60*/  FFMA R10, R11, R27, R10 ;  /* 0x0000001b0b0a7223 */ /* 0x000fc6000000000a */
[----:B------:R-:W1:Y:S01]  /*1b70*/  LDS.128 R24, [R248+0x6d0] ;  /* 0x0006d000f8187984 */ /* 0x000e620000000c00 */
[----:B0-----:R-:W-:-:S03]  /*1b80*/  FFMA R4, R4, R20, R10 ;  /* 0x0000001404047223 */ /* 0x001fc6000000000a */
[----:B------:R-:W0:Y:S01]  /*1b90*/  LDS.128 R8, [R248+0x6e0] ;  /* 0x0006e000f8087984 */ /* 0x000e220000000c00 */
[----:B------:R-:W-:-:S03]  /*1ba0*/  FFMA R5, R5, R21, R4 ;  /* 0x0000001505057223 */ /* 0x000fc60000000004 */
[----:B------:R0:W5:Y:S01]  /*1bb0*/  LDG.E.128.CONSTANT R120, [R242.64+0x22000] ;  /* 0x02200004f2787981 */ /* 0x000162000c1e9d00 */
[----:B------:R-:W-:-:S03]  /*1bc0*/  FFMA R6, R6, R22, R5 ;  /* 0x0000001606067223 */ /* 0x000fc60000000005 */
[----:B------:R0:W5:Y:S01]  /*1bd0*/  LDG.E.128.CONSTANT R124, [R242.64+0x22200] ;  /* 0x02220004f27c7981 */ /* 0x000162000c1e9d00 */
[----:B------:R-:W-:-:S03]  /*1be0*/  FFMA R6, R7, R23, R6 ;  /* 0x0000001707067223 */ /* 0x000fc60000000006 */
[----:B------:R-:W-:Y:S04]  /*1bf0*/  LDS.128 R20, [0x2f0] ;  /* 0x0002f000ff147984 */ /* 0x000fe80000000c00 */
[----:B------:R0:W5:Y:S04]  /*1c00*/  LDG.E.128.CONSTANT R128, [R242.64+0x24000] ;  /* 0x02400004f2807981 */ /* 0x000168000c1e9d00 */
[----:B------:R0:W5:Y:S01]  /*1c10*/  LDG.E.128.CONSTANT R132, [R242.64+0x24200] ;  /* 0x02420004f2847981 */ /* 0x000162000c1e9d00 */
[----:B--2---:R-:W-:-:S03]  /*1c20*/  FFMA R6, R12, R16, R6 ;  /* 0x000000100c067223 */ /* 0x004fc60000000006 */
[----:B------:R2:W2:Y:S01]  /*1c30*/  LDG.E.128.CONSTANT R136, [R242.64+0x26000] ;  /* 0x02600004f2887981 */ /* 0x0004a2000c1e9d00 */
[----:B------:R-:W-:-:S03]  /*1c40*/  FFMA R13, R13, R17, R6 ;  /* 0x000000110d0d7223 */ /* 0x000fc60000000006 */
[----:B------:R2:W2:Y:S01]  /*1c50*/  LDG.E.128.CONSTANT R140, [R242.64+0x26200] ;  /* 0x02620004f28c7981 */ /* 0x0004a2000c1e9d00 */
[----:B------:R-:W-:-:S03]  /*1c60*/  FFMA R14, R14, R18, R13 ;  /* 0x000000120e0e7223 */ /* 0x000fc6000000000d */
[----:B------:R-:W0:Y:S01]  /*1c70*/  LDS.128 R4, [R248+0x6f0] ;  /* 0x0006f000f8047984 */ /* 0x000e220000000c00 */
[----:B------:R-:W-:-:S03]  /*1c80*/  FFMA R14, R15, R19, R14 ;  /* 0x000000130f0e7223 */ /* 0x000fc6000000000e */
[----:B------:R2:W2:Y:S01]  /*1c90*/  LDG.E.128.CONSTANT R144, [R242.64+0x28000] ;  /* 0x02800004f2907981 */ /* 0x0004a2000c1e9d00 */
[----:B-1----:R-:W-:-:S03]  /*1ca0*/  FFMA R14, R24, R28, R14 ;  /* 0x0000001c180e7223 */ /* 0x002fc6000000000e */
[----:B------:R-:W-:Y:S01]  /*1cb0*/  LDS.128 R16, [0x300] ;  /* 0x00030000ff107984 */ /* 0x000fe20000000c00 */
[----:B------:R-:W-:-:S03]  /*1cc0*/  FFMA R25, R25, R29, R14 ;  /* 0x0000001d19197223 */ /* 0x000fc6000000000e */
[----:B------:R2:W2:Y:S01]  /*1cd0*/  LDG.E.128.CONSTANT R148, [R242.64+0x28200] ;  /* 0x02820004f2947981 */ /* 0x0004a2000c1e9d00 */
[----:B------:R-:W-:-:S03]  /*1ce0*/  FFMA R26, R26, R30, R25 ;  /* 0x0000001e1a1a7223 */ /* 0x000fc60000000019 */
[----:B------:R-:W1:Y:S01]  /*1cf0*/  LDS.128 R12, [R248+0x700] ;  /* 0x00070000f80c7984 */ /* 0x000e620000000c00 */
[----:B------:R-:W-:-:S03]  /*1d00*/  FFMA R26, R27, R31, R26 ;  /* 0x0000001f1b1a7223 */ /* 0x000fc6000000001a */
[----:B------:R2:W2:Y:S01]  /*1d10*/  LDG.E.128.CONSTANT R152, [R242.64+0x2a000] ;  /* 0x02a00004f2987981 */ /* 0x0004a2000c1e9d00 */
[----:B0-----:R-:W-:-:S03]  /*1d20*/  FFMA R8, R8, R32, R26 ;  /* 0x0000002008087223 */ /* 0x001fc6000000001a */
[----:B------:R-:W-:Y:S01]  /*1d30*/  LDS.128 R28, [0x310] ;  /* 0x00031000ff1c7984 */ /* 0x000fe20000000c00 */
[----:B------:R-:W-:-:S03]  /*1d40*/  FFMA R9, R9, R33, R8 ;  /* 0x0000002109097223 */ /* 0x000fc60000000008 */
[----:B------:R-:W0:Y:S01]  /*1d50*/  LDS.128 R24, [R248+0x710] ;  /* 0x00071000f8187984 */ /* 0x000e220000000c00 */
[----:B------:R-:W-:-:S03]  /*1d60*/  FFMA R10, R10, R34, R9 ;  /* 0x000000220a0a7223 */ /* 0x000fc60000000009 */
[----:B------:R2:W2:Y:S01]  /*1d70*/  LDG.E.128.CONSTANT R156, [R242.64+0x2a200] ;  /* 0x02a20004f29c7981 */ /* 0x0004a2000c1e9d00 */
[----:B------:R-:W-:-:S03]  /*1d80*/  FFMA R10, R11, R35, R10 ;  /* 0x000000230b0a7223 */ /* 0x000fc6000000000a */
[----:B------:R2:W2:Y:S01]  /*1d90*/  LDG.E.128.CONSTANT R160, [R242.64+0x2c000] ;  /* 0x02c00004f2a07981 */ /* 0x0004a2000c1e9d00 */
[----:B------:R-:W-:-:S03]  /*1da0*/  FFMA R4, R4, R20, R10 ;  /* 0x0000001404047223 */ /* 0x000fc6000000000a */
[----:B------:R-:W-:Y:S01]  /*1db0*/  LDS.128 R32, [0x320] ;  /* 0x00032000ff207984 */ /* 0x000fe20000000c00 */
[----:B------:R-:W-:-:S03]  /*1dc0*/  FFMA R5, R5, R21, R4 ;  /* 0x0000001505057223 */ /* 0x000fc60000000004 */
[----:B------:R-:W0:Y:S01]  /*1dd0*/  LDS.128 R8, [R248+0x720] ;  /* 0x00072000f8087984 */ /* 0x000e220000000c00 */
[----:B------:R-:W-:-:S03]  /*1de0*/  FFMA R6, R6, R22, R5 ;  /* 0x0000001606067223 */ /* 0x000fc60000000005 */
[----:B------:R2:W2:Y:S01]  /*1df0*/  LDG.E.128.CONSTANT R164, [R242.64+0x2c200] ;  /* 0x02c20004f2a47981 */ /* 0x0004a2000c1e9d00 */
        /* <DEDUP_REMOVED lines=13> */
[----:B------:R2:W2:Y:S01]  /*1ed0*/  LDG.E.128.CONSTANT R180, [R242.64+0x30200] ;  /* 0x03020004f2b47981 */ /* 0x0004a2000c1e9d00 */
[----:B------:R-:W-:-:S03]  /*1ee0*/  FFMA R26, R26, R30, R25 ;  /* 0x0000001e1a1a7223 */ /* 0x000fc60000000019 */
[----:B------:R-:W0:Y:S01]  /*1ef0*/  LDS.128 R12, [R248+0x740] ;  /* 0x00074000f80c7984 */ /* 0x000e220000000c00 */
        /* <DEDUP_REMOVED lines=13> */
[----:B------:R-:W1:Y:S01]  /*1fd0*/  LDS.128 R8, [R248+0x760] ;  /* 0x00076000f8087984 */ /* 0x000e620000000c00 */
[----:B------:R-:W-:-:S03]  /*1fe0*/  FFMA R6, R6, R22, R5 ;  /* 0x0000001606067223 */ /* 0x000fc60000000005 */
[----:B------:R2:W2:Y:S01]  /*1ff0*/  LDG.E.128.CONSTANT R196, [R242.64+0x34200] ;  /* 0x03420004f2c47981 */ /* 0x0004a2000c1e9d00 */
        /* <DEDUP_REMOVED lines=13> */
[----:B------:R2:W2:Y:S01]  /*20d0*/  LDG.E.128.CONSTANT R212, [R242.64+0x38200] ;  /* 0x03820004f2d47981 */ /* 0x0004a2000c1e9d00 */
[----:B------:R-:W-:-:S03]  /*20e0*/  FFMA R26, R26, R30, R25 ;  /* 0x0000001e1a1a7223 */ /* 0x000fc60000000019 */
[----:B------:R-:W4:Y:S01]  /*20f0*/  LDS.128 R12, [R248+0x780] ;  /* 0x00078000f80c7984 */ /* 0x000f220000000c00 */
        /* <DEDUP_REMOVED lines=11> */
[----:B------:R-:W0:Y:S01]  /*21b0*/  LDS.128 R32, [R248+0x7a0] ;  /* 0x0007a000f8207984 */ /* 0x000e220000000c00 */
[----:B------:R-:W-:-:S03]  /*21c0*/  FFMA R5, R5, R21, R4 ;  /* 0x0000001505057223 */ /* 0x000fc60000000004 */
[----:B------:R-:W-:Y:S01]  /*21d0*/  LDS.128 R8, [0x3b0] ;  /* 0x0003b000ff087984 */ /* 0x000fe20000000c00 */
[----:B------:R-:W-:-:S03]  /*21e0*/  FFMA R6, R6, R22, R5 ;  /* 0x0000001606067223 */ /* 0x000fc60000000005 */
[----:B------:R2:W2:Y:S01]  /*21f0*/  LDG.E.128.CONSTANT R228, [R242.64+0x3c200] ;  /* 0x03c20004f2e47981 */ /* 0x0004a2000c1e9d00 */
[----:B------:R-:W-:-:S03]  /*2200*/  FFMA R6, R7, R23, R6 ;  /* 0x0000001707067223 */ /* 0x000fc60000000006 */
[----:B------:R2:W2:Y:S01]  /*2210*/  LDG.E.128.CONSTANT R232, [R242.64+0x3e000] ;  /* 0x03e00004f2e87981 */ /* 0x0004a2000c1e9d00 */
[----:B----4-:R-:W-:-:S03]  /*2220*/  FFMA R6, R12, R16, R6 ;  /* 0x000000100c067223 */ /* 0x010fc60000000006 */
[----:B------:R-:W-:Y:S01]  /*2230*/  LDS.128 R20, [R248+0x7d0] ;  /* 0x0007d000f8147984 */ /* 0x000fe20000000c00 */
[----:B------:R-:W-:-:S03]  /*2240*/  FFMA R13, R13, R17, R6 ;  /* 0x000000110d0d7223 */ /* 0x000fc60000000006 */
[----:B------:R2:W4:Y:S01]  /*2250*/  LDG.E.128.CONSTANT R236, [R242.64+0x3e200] ;  /* 0x03e20004f2ec7981 */ /* 0x000522000c1e9d00 */
[----:B------:R-:W-:-:S03]  /*2260*/  FFMA R14, R14, R18, R13 ;  /* 0x000000120e0e7223 */ /* 0x000fc6000000000d */
[----:B------:R-:W3:Y:S01]  /*2270*/  LDS.128 R4, [R248+0x7b0] ;  /* 0x0007b000f8047984 */ /* 0x000ee20000000c00 */
[----:B------:R-:W-:-:S03]  /*2280*/  FFMA R14, R15, R19, R14 ;  /* 0x000000130f0e7223 */ /* 0x000fc6000000000e */
[----:B------:R-:W4:Y:S01]  /*2290*/  LDG.E.64.CONSTANT R240, [R246.64+0x200] ;  /* 0x00020004f6f07981 */ /* 0x000f22000c1e9b00 */
[----:B-1----:R-:W-:-:S03]  /*22a0*/  FFMA R14, R24, R28, R14 ;  /* 0x0000001c180e7223 */ /* 0x002fc6000000000e */
[----:B------:R-:W-:Y:S01]  /*22b0*/  LDS.128 R16, [0x3c0] ;  /* 0x0003c000ff107984 */ /* 0x000fe20000000c00 */
[----:B------:R-:W-:-:S03]  /*22c0*/  FFMA R25, R25, R29, R14 ;  /* 0x0000001d19197223 */ /* 0x000fc6000000000e */
[----:B------:R-:W1:Y:S01]  /*22d0*/  LDS.128 R12, [R248+0x7c0] ;  /* 0x0007c000f80c7984 */ /* 0x000e620000000c00 */
[----:B------:R-:W-:-:S04]  /*22e0*/  FFMA R26, R26, R30, R25 ;  /* 0x0000001e1a1a7223 */ /* 0x000fc80000000019 */
[----:B------:R-:W-:Y:S02]  /*22f0*/  FFMA R26, R27, R31, R26 ;  /* 0x0000001f1b1a7223 */ /* 0x000fe4000000001a */
[----:B------:R-:W-:Y:S02]  /*2300*/  LDS.128 R28, [R248+0x7e0] ;  /* 0x0007e000f81c7984 */ /* 0x000fe40000000c00 */
[----:B0-----:R-:W-:-:S04]  /*2310*/  FFMA R26, R32, R36, R26 ;  /* 0x00000024201a7223 */ /* 0x001fc8000000001a */
[----:B------:R-:W-:Y:S02]  /*2320*/  FFMA R33, R33, R37, R26 ;  /* 0x0000002521217223 */ /* 0x000fe4000000001a */
[----:B------:R-:W0:Y:S02]  /*2330*/  LDS.128 R24, [0x3d0] ;  /* 0x0003d000ff187984 */ /* 0x000e240000000c00 */
[----:B------:R-:W-:-:S04]  /*2340*/  FFMA R34, R34, R38, R33 ;  /* 0x0000002622227223 */ /* 0x000fc80000000021 */
[----:B------:R-:W-:Y:S02]  /*2350*/  FFMA R35, R35, R39, R34 ;  /* 0x0000002723237223 */ /* 0x000fe40000000022 */
[----:B------:R-:W-:Y:S02]  /*2360*/  LDS.128 R36, [R248+0x7f0] ;  /* 0x0007f000f8247984 */ /* 0x000fe40000000c00 */
[----:B---3--:R-:W-:Y:S02]  /*2370*/  FFMA R4, R4, R8, R35 ;  /* 0x0000000804047223 */ /* 0x008fe40000000023 */
[----:B------:R-:W3:Y:S02]  /*2380*/  LDS.128 R32, [0x3e0] ;  /* 0x0003e000ff207984 */ /* 0x000ee40000000c00 */
[----:B------:R-:W-:Y:S02]  /*2390*/  FFMA R245, R5, R9, R4 ;  /* 0x0000000905f57223 */ /* 0x000fe40000000004 */
[----:B------:R-:W-:Y:S06]  /*23a0*/  BAR.SYNC 0x0 ;  /* 0x0000000000007b1d */ /* 0x000fec0000000000 */
[----:B------:R-:W-:Y:S04]  /*23b0*/  STS.128 [R3.X16+0x400], R56 ;  /* 0x0004003803007388 */ /* 0x000fe8000000cc00 */
[----:B------:R-:W-:Y:S04]  /*23c0*/  STS.128 [R3.X16+0x600], R48 ;  /* 0x0006003003007388 */ /* 0x000fe8000000cc00 */
[----:B-----5:R-:W-:Y:S04]  /*23d0*/  STS.128 [R3.X16+0x800], R52 ;  /* 0x0008003403007388 */ /* 0x020fe8000000cc00 */
[----:B------:R5:W-:Y:S04]  /*23e0*/  STS.128 [R3.X16+0xa00], R44 ;  /* 0x000a002c03007388 */ /* 0x000be8000000cc00 */
[----:B------:R-:W-:Y:S04]  /*23f0*/  STS.128 [R3.X16+0xc00], R68 ;  /* 0x000c004403007388 */ /* 0x000fe8000000cc00 */
[----:B------:R-:W-:Y:S04]  /*2400*/  STS.128 [R3.X16+0xe00], R72 ;  /* 0x000e004803007388 */ /* 0x000fe8000000cc00 */
[----:B------:R0:W-:Y:S04]  /*2410*/  STS.128 [R3.X16+0x1000], R60 ;  /* 0x0010003c03007388 */ /* 0x0001e8000000cc00 */
[----:B------:R0:W-:Y:S04]  /*2420*/  STS.128 [R3.X16+0x1200], R64 ;  /* 0x0012004003007388 */ /* 0x0001e8000000cc00 */
[----:B------:R-:W-:Y:S04]  /*2430*/  STS.128 [R3.X16+0x1400], R84 ;  /* 0x0014005403007388 */ /* 0x000fe8000000cc00 */
[----:B------:R-:W-:Y:S04]  /*2440*/  STS.128 [R3.X16+0x1600], R80 ;  /* 0x0016005003007388 */ /* 0x000fe8000000cc00 */
[----:B------:R0:W-:Y:S04]  /*2450*/  STS.128 [R3.X16+0x1800], R76 ;  /* 0x0018004c03007388 */ /* 0x0001e8000000cc00 */
[----:B------:R-:W-:Y:S04]  /*2460*/  STS.128 [R3.X16+0x1a00], R100 ;  /* 0x001a006403007388 */ /* 0x000fe8000000cc00 */
[----:B------:R-:W-:Y:S04]  /*2470*/  STS.128 [R3.X16+0x1c00], R96 ;  /* 0x001c006003007388 */ /* 0x000fe8000000cc00 */
[----:B------:R-:W-:Y:S04]  /*2480*/  STS.128 [R3.X16+0x1e00], R92 ;  /* 0x001e005c03007388 */ /* 0x000fe8000000cc00 */
[----:B------:R0:W-:Y:S04]  /*2490*/  STS.128 [R3.X16+0x2000], R88 ;  /* 0x0020005803007388 */ /* 0x0001e8000000cc00 */
[----:B-----5:R2:W5:Y:S04]  /*24a0*/  LDG.E.128.CONSTANT R44, [R242.64+0xe200] ;  /* 0x00e20004f22c7981 */ /* 0x020568000c1e9d00 */
[----:B------:R2:W5:Y:S04]  /*24b0*/  LDG.E.128.CONSTANT R48, [R242.64+0x10000] ;  /* 0x01000004f2307981 */ /* 0x000568000c1e9d00 */
[----:B------:R2:W5:Y:S04]  /*24c0*/  LDG.E.128.CONSTANT R52, [R242.64+0x10200] ;  /* 0x01020004f2347981 */ /* 0x000568000c1e9d00 */
[----:B------:R2:W5:Y:S04]  /*24d0*/  LDG.E.128.CONSTANT R56, [R242.64+0x12000] ;  /* 0x01200004f2387981 */ /* 0x000568000c1e9d00 */
[----:B0-----:R2:W5:Y:S04]  /*24e0*/  LDG.E.128.CONSTANT R60, [R242.64+0x12200] ;  /* 0x01220004f23c7981 */ /* 0x001568000c1e9d00 */
        /* <DEDUP_REMOVED lines=10> */
[----:B------:R-:W5:Y:S04]  /*2590*/  LDG.E.64.CONSTANT R4, [R246.64] ;  /* 0x00000004f6047981 */ /* 0x000f68000c1e9b00 */
[----:B------:R-:W5:Y:S04]  /*25a0*/  LDG.E.64.CONSTANT R8, [R246.64+0x100] ;  /* 0x00010004f6087981 */ /* 0x000f68000c1e9b00 */
[----:B--2---:R-:W2:Y:S01]  /*25b0*/  LDG.E.64.CONSTANT R242, [R246.64+0x300] ;  /* 0x00030004f6f27981 */ /* 0x004ea2000c1e9b00 */
[----:B------:R-:W-:-:S04]  /*25c0*/  FFMA R6, R6, R10, R245 ;  /* 0x0000000a06067223 */ /* 0x000fc800000000f5 */
[----:B------:R-:W-:-:S04]  /*25d0*/  FFMA R7, R7, R11, R6 ;  /* 0x0000000b07077223 */ /* 0x000fc80000000006 */
[----:B-1----:R-:W-:-:S04]  /*25e0*/  FFMA R12, R12, R16, R7 ;  /* 0x000000100c0c7223 */ /* 0x002fc80000000007 */
[----:B------:R-:W-:-:S04]  /*25f0*/  FFMA R13, R13, R17, R12 ;  /* 0x000000110d0d7223 */ /* 0x000fc8000000000c */
[----:B------:R-:W-:-:S04]  /*2600*/  FFMA R14, R14, R18, R13 ;  /* 0x000000120e0e7223 */ /* 0x000fc8000000000d */
[----:B------:R-:W-:-:S04]  /*2610*/  FFMA R15, R15, R19, R14 ;  /* 0x000000130f0f7223 */ /* 0x000fc8000000000e */
[----:B------:R-:W-:Y:S01]  /*2620*/  FFMA R20, R20, R24, R15 ;  /* 0x0000001814147223 */ /* 0x000fe2000000000f */
[----:B------:R-:W-:Y:S03]  /*2630*/  STS.128 [R3.X16+0x4000], R104 ;  /* 0x0040006803007388 */ /* 0x000fe6000000cc00 */
[----:B------:R-:W-:Y:S01]  /*2640*/  FFMA R21, R21, R25, R20 ;  /* 0x0000001915157223 */ /* 0x000fe20000000014 */
[----:B------:R-:W-:Y:S04]  /*2650*/  STS.128 [R3.X16+0x4200], R108 ;  /* 0x0042006c03007388 */ /* 0x000fe8000000cc00 */
[----:B------:R-:W-:Y:S01]  /*2660*/  STS.128 [R3.X16+0x4400], R112 ;  /* 0x0044007003007388 */ /* 0x000fe2000000cc00 */
[----:B------:R-:W-:-:S03]  /*2670*/  FFMA R22, R22, R26, R21 ;  /* 0x0000001a16167223 */ /* 0x000fc60000000015 */
        /* <DEDUP_REMOVED lines=30> */
[----:B----4-:R-:W-:Y:S04]  /*2860*/  STS.128 [R3.X16+0x8200], R236 ;  /* 0x008200ec03007388 */ /* 0x010fe8000000cc00 */
[----:B------:R-:W-:Y:S01]  /*2870*/  STS.64 [R3.X8+0x200], R240 ;  /* 0x000200f003007388 */ /* 0x000fe20000008a00 */
[----:B------:R-:W-:-:S04]  /*2880*/  FFMA R23, R23, R27, R22 ;  /* 0x0000001b17177223 */ /* 0x000fc80000000016 */
[----:B---3--:R-:W-:-:S04]  /*2890*/  FFMA R28, R28, R32, R23 ;  /* 0x000000201c1c7223 */ /* 0x008fc80000000017 */
[----:B------:R-:W-:-:S04]  /*28a0*/  FFMA R29, R29, R33, R28 ;  /* 0x000000211d1d7223 */ /* 0x000fc8000000001c */
[----:B------:R-:W-:-:S04]  /*28b0*/  FFMA R30, R30, R34, R29 ;  /* 0x000000221e1e7223 */ /* 0x000fc8000000001d */
[----:B------:R-:W-:-:S04]  /*28c0*/  FFMA R31, R31, R35, R30 ;  /* 0x000000231f1f7223 */ /* 0x000fc8000000001e */
[----:B------:R-:W-:-:S04]  /*28d0*/  FFMA R36, R36, R40, R31 ;  /* 0x0000002824247223 */ /* 0x000fc8000000001f */
[----:B------:R-:W-:-:S04]  /*28e0*/  FFMA R37, R37, R41, R36 ;  /* 0x0000002925257223 */ /* 0x000fc80000000024 */
[----:B------:R-:W-:Y:S01]  /*28f0*/  FFMA R38, R38, R42, R37 ;  /* 0x0000002a26267223 */ /* 0x000fe20000000025 */
[----:B-----5:R-:W-:Y:S04]  /*2900*/  STS.128 [R3.X16+0x2200], R44 ;  /* 0x0022002c03007388 */ /* 0x020fe8000000cc00 */
        /* <DEDUP_REMOVED lines=16> */
[----:B--2---:R-:W-:Y:S04]  /*2a10*/  STS.64 [R3.X8+0x300], R242 ;  /* 0x000300f203007388 */ /* 0x004fe80000008a00 */
[----:B------:R-:W-:Y:S06]  /*2a20*/  BAR.SYNC 0x0 ;  /* 0x0000000000007b1d */ /* 0x000fec0000000000 */
[----:B------:R-:W-:Y:S04]  /*2a30*/  LDS.128 R12, [R248+0x400] ;  /* 0x00040000f80c7984 */ /* 0x000fe80000000c00 */
[----:B------:R-:W0:Y:S04]  /*2a40*/  LDS.128 R16, [RZ] ;  /* 0x00000000ff107984 */ /* 0x000e280000000c00 */
[----:B------:R-:W-:Y:S04]  /*2a50*/  LDS.128 R4, [R248+0x410] ;  /* 0x00041000f8047984 */ /* 0x000fe80000000c00 */
[----:B------:R-:W1:Y:S04]  /*2a60*/  LDS.128 R8, [0x10] ;  /* 0x00001000ff087984 */ /* 0x000e680000000c00 */
[----:B------:R-:W-:Y:S04]  /*2a70*/  LDS.128 R20, [R248+0x420] ;  /* 0x00042000f8147984 */ /* 0x000fe80000000c00 */
[----:B------:R-:W2:Y:S01]  /*2a80*/  LDS.128 R24, [0x20] ;  /* 0x00002000ff187984 */ /* 0x000ea20000000c00 */
[----:B------:R-:W-:-:S03]  /*2a90*/  FFMA R38, R39, R43, R38 ;  /* 0x0000002b27267223 */ /* 0x000fc60000000026 */
[----:B------:R-:W-:Y:S04]  /*2aa0*/  LDS.128 R28, [R248+0x430] ;  /* 0x00043000f81c7984 */ /* 0x000fe80000000c00 */
[----:B------:R-:W3:Y:S01]  /*2ab0*/  LDS.128 R32, [0x30] ;  /* 0x00003000ff207984 */ /* 0x000ee20000000c00 */
[----:B------:R-:W-:-:S03]  /*2ac0*/  IADD3 R243, R251, 0x200, R244 ;  /* 0x00000200fbf37810 */ /* 0x000fc60007ffe0f4 */
[----:B------:R-:W-:Y:S01]  /*2ad0*/  LDS.128 R40, [0x380] ;  /* 0x00038000ff287984 */ /* 0x000fe20000000c00 */
[----:B0-----:R-:W-:Y:S02]  /*2ae0*/  FFMA R12, R12, R16, R38 ;  /* 0x000000100c0c7223 */ /* 0x001fe40000000026 */
[----:B------:R-:W-:Y:S01]  /*2af0*/  IMAD.WIDE R242, R243, R0, c[0x0][0x168] ;  /* 0x00005a00f3f27625 */ /* 0x000fe200078e0200 */
[----:B------:R-:W-:Y:S03]  /*2b00*/  LDS.128 R36, [R248+0x780] ;  /* 0x00078000f8247984 */ /* 0x000fe60000000c00 */
[----:B------:R-:W-:Y:S01]  /*2b10*/  FFMA R13, R13, R17, R12 ;  /* 0x000000110d0d7223 */ /* 0x000fe2000000000c */
[----:B------:R-:W4:Y:S03]  /*2b20*/  LDG.E.128.CONSTANT R56, [R242.64] ;  /* 0x00000004f2387981 */ /* 0x000f26000c1e9d00 */
[----:B------:R-:W-:Y:S01]  /*2b30*/  FFMA R14, R14, R18, R13 ;  /* 0x000000120e0e7223 */ /* 0x000fe2000000000d */
[----:B------:R-:W5:Y:S03]  /*2b40*/  LDG.E.128.CONSTANT R48, [R242.64+0x200] ;  /* 0x00020004f2307981 */ /* 0x000f66000c1e9d00 */
[----:B------:R-:W-:Y:S01]  /*2b50*/  FFMA R14, R15, R19, R14 ;  /* 0x000000130f0e7223 */ /* 0x000fe2000000000e */
[----:B------:R-:W4:Y:S03]  /*2b60*/  LDG.E.128.CONSTANT R52, [R242.64+0x2000] ;  /* 0x00200004f2347981 */ /* 0x000f26000c1e9d00 */
[----:B-1----:R-:W-:Y:S01]  /*2b70*/  FFMA R4, R4, R8, R14 ;  /* 0x0000000804047223 */ /* 0x002fe2000000000e */
[----:B------:R-:W-:Y:S03]  /*2b80*/  LDS.128 R16, [0x40] ;  /* 0x00004000ff107984 */ /* 0x000fe60000000c00 */
[----:B------:R-:W-:Y:S01]  /*2b90*/  FFMA R5, R5, R9, R4 ;  /* 0x0000000905057223 */ /* 0x000fe20000000004 */
[----:B------:R-:W0:Y:S03]  /*2ba0*/  LDS.128 R12, [R248+0x440] ;  /* 0x00044000f80c7984 */ /* 0x000e260000000c00 */
[----:B------:R-:W-:Y:S01]  /*2bb0*/  FFMA R6, R6, R10, R5 ;  /* 0x0000000a06067223 */ /* 0x000fe20000000005 */
[----:B------:R-:W4:Y:S03]  /*2bc0*/  LDG.E.128.CONSTANT R44, [R242.64+0x2200] ;  /* 0x00220004f22c7981 */ /* 0x000f26000c1e9d00 */
[----:B------:R-:W-:Y:S01]  /*2bd0*/  FFMA R6, R7, R11, R6 ;  /* 0x0000000b07067223 */ /* 0x000fe20000000006 */
[----:B------:R-:W4:Y:S03]  /*2be0*/  LDG.E.128.CONSTANT R68, [R242.64+0x4000] ;  /* 0x00400004f2447981 */ /* 0x000f26000c1e9d00 */
[----:B--2---:R-:W-:Y:S01]  /*2bf0*/  FFMA R6, R20, R24, R6 ;  /* 0x0000001814067223 */ /* 0x004fe20000000006 */
[----:B------:R-:W-:Y:S03]  /*2c00*/  LDS.128 R8, [0x50] ;  /* 0x00005000ff087984 */ /* 0x000fe60000000c00 */
[----:B------:R-:W-:Y:S01]  /*2c10*/  FFMA R21, R21, R25, R6 ;  /* 0x0000001915157223 */ /* 0x000fe20000000006 */
[----:B------:R-:W2:Y:S03]  /*2c20*/  LDG.E.128.CONSTANT R72, [R242.64+0x4200] ;  /* 0x00420004f2487981 */ /* 0x000ea6000c1e9d00 */
[----:B------:R-:W-:Y:S01]  /*2c30*/  FFMA R22, R22, R26, R21 ;  /* 0x0000001a16167223 */ /* 0x000fe20000000015 */
[----:B------:R-:W1:Y:S03]  /*2c40*/  LDS.128 R4, [R248+0x450] ;  /* 0x00045000f8047984 */ /* 0x000e660000000c00 */
[----:B------:R-:W-:Y:S01]  /*2c50*/  FFMA R22, R23, R27, R22 ;  /* 0x0000001b17167223 */ /* 0x000fe20000000016 */
[----:B------:R-:W2:Y:S03]  /*2c60*/  LDG.E.128.CONSTANT R60, [R242.64+0x6000] ;  /* 0x00600004f23c7981 */ /* 0x000ea6000c1e9d00 */
[----:B---3--:R-:W-:Y:S01]  /*2c70*/  FFMA R22, R28, R32, R22 ;  /* 0x000000201c167223 */ /* 0x008fe20000000016 */
[----:B------:R-:W-:Y:S03]  /*2c80*/  LDS.128 R24, [0x60] ;  /* 0x00006000ff187984 */ /* 0x000fe60000000c00 */
[----:B------:R-:W-:Y:S01]  /*2c90*/  FFMA R29, R29, R33, R22 ;  /* 0x000000211d1d7223 */ /* 0x000fe20000000016 */
[----:B------:R-:W3:Y:S03]  /*2ca0*/  LDG.E.128.CONSTANT R64, [R242.64+0x6200] ;  /* 0x00620004f2407981 */ /* 0x000ee6000c1e9d00 */
[----:B------:R-:W-:Y:S01]  /*2cb0*/  FFMA R30, R30, R34, R29 ;  /* 0x000000221e1e7223 */ /* 0x000fe2000000001d */
[----:B------:R-:W1:Y:S03]  /*2cc0*/  LDS.128 R20, [R248+0x460] ;  /* 0x00046000f8147984 */ /* 0x000e660000000c00 */
[----:B------:R-:W-:Y:S01]  /*2cd0*/  FFMA R30, R31, R35, R30 ;  /* 0x000000231f1e7223 */ /* 0x000fe2000000001e */
[----:B------:R-:W2:Y:S03]  /*2ce0*/  LDG.E.128.CONSTANT R84, [R242.64+0x8000] ;  /* 0x00800004f2547981 */ /* 0x000ea6000c1e9d00 */
[----:B0-----:R-:W-:Y:S01]  /*2cf0*/  FFMA R12, R12, R16, R30 ;  /* 0x000000100c0c7223 */ /* 0x001fe2000000001e */
[----:B------:R-:W-:Y:S03]  /*2d00*/  LDS.128 R32, [0x70] ;  /* 0x00007000ff207984 */ /* 0x000fe60000000c00 */
[----:B------:R-:W-:Y:S01]  /*2d10*/  FFMA R13, R13, R17, R12 ;  /* 0x000000110d0d7223 */ /* 0x000fe2000000000c */
[----:B------:R-:W0:Y:S03]  /*2d20*/  LDS.128 R28, [R248+0x470] ;  /* 0x00047000f81c7984 */ /* 0x000e260000000c00 */
[----:B------:R-:W-:Y:S01]  /*2d30*/  FFMA R14, R14, R18, R13 ;  /* 0x000000120e0e7223 */ /* 0x000fe2000000000d */
[----:B------:R-:W2:Y:S03]  /*2d40*/  LDG.E.128.CONSTANT R80, [R242.64+0x8200] ;  /* 0x00820004f2507981 */ /* 0x000ea6000c1e9d00 */
[----:B------:R-:W-:Y:S01]  /*2d50*/  FFMA R14, R15, R19, R14 ;  /* 0x000000130f0e7223 */ /* 0x000fe2000000000e */
[----:B------:R-:W2:Y:S03]  /*2d60*/  LDG.E.128.CONSTANT R76, [R242.64+0xa000] ;  /* 0x00a00004f24c7981 */ /* 0x000ea6000c1e9d00 */
[----:B-1----:R-:W-:Y:S01]  /*2d70*/  FFMA R4, R4, R8, R14 ;  /* 0x0000000804047223 */ /* 0x002fe2000000000e */
[----:B------:R-:W-:Y:S03]  /*2d80*/  LDS.128 R16, [0x80] ;  /* 0x00008000ff107984 */ /* 0x000fe60000000c00 */
[----:B------:R-:W-:Y:S01]  /*2d90*/  FFMA R5, R5, R9, R4 ;  /* 0x0000000905057223 */ /* 0x000fe20000000004 */
[----:B------:R-:W1:Y:S03]  /*2da0*/  LDS.128 R12, [R248+0x480] ;  /* 0x00048000f80c7984 */ /* 0x000e660000000c00 */
[----:B------:R-:W-:Y:S01]  /*2db0*/  FFMA R6, R6, R10, R5 ;  /* 0x0000000a06067223 */ /* 0x000fe20000000005 */
[----:B------:R-:W2:Y:S03]  /*2dc0*/  LDG.E.128.CONSTANT R100, [R242.64+0xa200] ;  /* 0x00a20004f2647981 */ /* 0x000ea6000c1e9d00 */
[----:B------:R-:W-:Y:S01]  /*2dd0*/  FFMA R6, R7, R11, R6 ;  /* 0x0000000b07067223 */ /* 0x000fe20000000006 */
[----:B------:R-:W2:Y:S03]  /*2de0*/  LDG.E.128.CONSTANT R96, [R242.64+0xc000] ;  /* 0x00c00004f2607981 */ /* 0x000ea6000c1e9d00 */
[----:B------:R-:W-:Y:S01]  /*2df0*/  FFMA R6, R20, R24, R6 ;  /* 0x0000001814067223 */ /* 0x000fe20000000006 */
[----:B------:R-:W-:Y:S03]  /*2e00*/  LDS.128 R8, [0x90] ;  /* 0x00009000ff087984 */ /* 0x000fe60000000c00 */
[----:B------:R-:W-:Y:S01]  /*2e10*/  FFMA R21, R21, R25, R6 ;  /* 0x0000001915157223 */ /* 0x000fe20000000006 */
[----:B------:R-:W2:Y:S03]  /*2e20*/  LDG.E.128.CONSTANT R92, [R242.64+0xc200] ;  /* 0x00c20004f25c7981 */ /* 0x000ea6000c1e9d00 */
[----:B------:R-:W-:Y:S01]  /*2e30*/  FFMA R22, R22, R26, R21 ;  /* 0x0000001a16167223 */ /* 0x000fe20000000015 */
[----:B------:R-:W1:Y:S03]  /*2e40*/  LDS.128 R4, [R248+0x490] ;  /* 0x00049000f8047984 */ /* 0x000e660000000c00 */
[----:B------:R-:W-:Y:S01]  /*2e50*/  FFMA R22, R23, R27, R22 ;  /* 0x0000001b17167223 */ /* 0x000fe20000000016 */
[----:B------:R-:W2:Y:S03]  /*2e60*/  LDG.E.128.CONSTANT R88, [R242.64+0xe000] ;  /* 0x00e00004f2587981 */ /* 0x000ea6000c1e9d00 */
[----:B0-----:R-:W-:Y:S01]  /*2e70*/  FFMA R22, R28, R32, R22 ;  /* 0x000000201c167223 */ /* 0x001fe20000000016 */
[----:B------:R-:W-:Y:S03]  /*2e80*/  LDS.128 R24, [0xa0] ;  /* 0x0000a000ff187984 */ /* 0x000fe60000000c00 */
[----:B------:R-:W-:Y:S01]  /*2e90*/  FFMA R29, R29, R33, R22 ;  /* 0x000000211d1d7223 */ /* 0x000fe20000000016 */
[----:B------:R-:W-:Y:S01]  /*2ea0*/  IADD3 R247, R249, 0x200, RZ ;  /* 0x00000200f9f77810 */ /* 0x000fe20007ffe0ff */
[----:B------:R-:W0:Y:S02]  /*2eb0*/  LDS.128 R20, [R248+0x4a0] ;  /* 0x0004a000f8147984 */ /* 0x000e240000000c00 */
[----:B------:R-:W-:-:S02]  /*2ec0*/  FFMA R30, R30, R34, R29 ;  /* 0x000000221e1e7223 */ /* 0x000fc4000000001d */
[----:B------:R0:W2:Y:S02]  /*2ed0*/  LDG.E.128.CONSTANT R104, [R242.64+0x1e000] ;  /* 0x01e00004f2687981 */ /* 0x0000a4000c1e9d00 */
[----:B------:R-:W-:Y:S02]  /*2ee0*/  FFMA R30, R31, R35, R30 ;  /* 0x000000231f1e7223 */ /* 0x000fe4000000001e */
[----:B------:R-:W-:Y:S02]  /*2ef0*/  LDS.128 R32, [0xb0] ;  /* 0x0000b000ff207984 */ /* 0x000fe40000000c00 */
[----:B-1----:R-:W-:Y:S02]  /*2f00*/  FFMA R12, R12, R16, R30 ;  /* 0x000000100c0c7223 */ /* 0x002fe4000000001e */
[----:B------:R-:W1:Y:S02]  /*2f10*/  LDS.128 R28, [R248+0x4b0] ;  /* 0x0004b000f81c7984 */ /* 0x000e640000000c00 */
[----:B------:R-:W-:-:S02]  /*2f20*/  FFMA R13, R13, R17, R12 ;  /* 0x000000110d0d7223 */ /* 0x000fc4000000000c */
[----:B------:R0:W2:Y:S02]  /*2f30*/  LDG.E.128.CONSTANT R108, [R242.64+0x1e200] ;  /* 0x01e20004f26c7981 */ /* 0x0000a4000c1e9d00 */
[----:B------:R-:W-:Y:S02]  /*2f40*/  FFMA R14, R14, R18, R13 ;  /* 0x000000120e0e7223 */ /* 0x000fe4000000000d */
[----:B------:R0:W2:Y:S02]  /*2f50*/  LDG.E.128.CONSTANT R112, [R242.64+0x20000] ;  /* 0x02000004f2707981 */ /* 0x0000a4000c1e9d00 */
[----:B------:R-:W-:Y:S02]  /*2f60*/  FFMA R14, R15, R19, R14 ;  /* 0x000000130f0e7223 */ /* 0x000fe4000000000e */
[----:B------:R-:W-:Y:S02]  /*2f70*/  LDS.128 R16, [0xc0] ;  /* 0x0000c000ff107984 */ /* 0x000fe40000000c00 */
[----:B------:R-:W-:-:S02]  /*2f80*/  FFMA R4, R4, R8, R14 ;  /* 0x0000000804047223 */ /* 0x000fc4000000000e */
[----:B------:R0:W2:Y:S02]  /*2f90*/  LDG.E.128.CONSTANT R116, [R242.64+0x20200] ;  /* 0x02020004f2747981 */ /* 0x0000a4000c1e9d00 */
[----:B------:R-:W-:Y:S02]  /*2fa0*/  FFMA R5, R5, R9, R4 ;  /* 0x0000000905057223 */ /* 0x000fe40000000004 */
[----:B------:R-:W1:Y:S02]  /*2fb0*/  LDS.128 R12, [R248+0x4c0] ;  /* 0x0004c000f80c7984 */ /* 0x000e640000000c00 */
[----:B------:R-:W-:Y:S02]  /*2fc0*/  FFMA R6, R6, R10, R5 ;  /* 0x0000000a06067223 */ /* 0x000fe40000000005 */
[----:B------:R1:W2:Y:S02]  /*2fd0*/  LDG.E.128.CONSTANT R120, [R242.64+0x22000] ;  /* 0x02200004f2787981 */ /* 0x0002a4000c1e9d00 */
[----:B------:R-:W-:-:S02]  /*2fe0*/  FFMA R6, R7, R11, R6 ;  /* 0x0000000b07067223 */ /* 0x000fc40000000006 */
[----:B------:R1:W2:Y:S02]  /*2ff0*/  LDG.E.128.CONSTANT R124, [R242.64+0x22200] ;  /* 0x02220004f27c7981 */ /* 0x0002a4000c1e9d00 */
[----:B0-----:R-:W-:Y:S02]  /*3000*/  FFMA R6, R20, R24, R6 ;  /* 0x0000001814067223 */ /* 0x001fe40000000006 */
[----:B------:R-:W-:Y:S02]  /*3010*/  LDS.128 R8, [0xd0] ;  /* 0x0000d000ff087984 */ /* 0x000fe40000000c00 */
[----:B------:R-:W-:Y:S02]  /*3020*/  FFMA R21, R21, R25, R6 ;  /* 0x0000001915157223 */ /* 0x000fe40000000006 */
[----:B------:R0:W2:Y:S02]  /*3030*/  LDG.E.128.CONSTANT R128, [R242.64+0x24000] ;  /* 0x02400004f2807981 */ /* 0x0000a4000c1e9d00 */
[----:B------:R-:W-:-:S02]  /*3040*/  FFMA R22, R22, R26, R21 ;  /* 0x0000001a16167223 */ /* 0x000fc40000000015 */
[----:B------:R-:W0:Y:S02]  /*3050*/  LDS.128 R4, [R248+0x4d0] ;  /* 0x0004d000f8047984 */ /* 0x000e240000000c00 */
[----:B------:R-:W-:Y:S02]  /*3060*/  FFMA R22, R23, R27, R22 ;  /* 0x0000001b17167223 */ /* 0x000fe40000000016 */
[----:B------:R0:W2:Y:S02]  /*3070*/  LDG.E.128.CONSTANT R132, [R242.64+0x24200] ;  /* 0x02420004f2847981 */ /* 0x0000a4000c1e9d00 */
[----:B-1----:R-:W-:Y:S02]  /*3080*/  FFMA R22, R28, R32, R22 ;  /* 0x000000201c167223 */ /* 0x002fe40000000016 */
        /* <DEDUP_REMOVED lines=8> */
[----:B------:R-:W-:Y:S02]  /*3110*/  LDS.128 R32, [0xf0] ;  /* 0x0000f000ff207984 */ /* 0x000fe40000000c00 */
        /* <DEDUP_REMOVED lines=9> */
[----:B------:R-:W0:Y:S02]  /*31b0*/  LDS.128 R12, [R248+0x500] ;  /* 0x00050000f80c7984 */ /* 0x000e240000000c00 */
[----:B------:R-:W-:-:S02]  /*31c0*/  FFMA R6, R6, R10, R5 ;  /* 0x0000000a06067223 */ /* 0x000fc40000000005 */
[----:B------:R0:W2:Y:S02]  /*31d0*/  LDG.E.128.CONSTANT R152, [R242.64+0x2a000] ;  /* 0x02a00004f2987981 */ /* 0x0000a4000c1e9d00 */
        /* <DEDUP_REMOVED lines=13> */
[----:B------:R0:W2:Y:S02]  /*32b0*/  LDG.E.128.CONSTANT R168, [R242.64+0x2e000] ;  /* 0x02e00004f2a87981 */ /* 0x0000a4000c1e9d00 */
[----:B------:R-:W-:Y:S02]  /*32c0*/  FFMA R30, R30, R34, R29 ;  /* 0x000000221e1e7223 */ /* 0x000fe4000000001d */
[----:B------:R-:W1:Y:S02]  /*32d0*/  LDS.128 R20, [R248+0x520] ;  /* 0x00052000f8147984 */ /* 0x000e640000000c00 */
        /* <DEDUP_REMOVED lines=13> */
[----:B------:R-:W1:Y:S02]  /*33b0*/  LDS.128 R12, [R248+0x540] ;  /* 0x00054000f80c7984 */ /* 0x000e640000000c00 */
[----:B------:R-:W-:Y:S02]  /*33c0*/  FFMA R6, R6, R10, R5 ;  /* 0x0000000a06067223 */ /* 0x000fe40000000005 */
[----:B------:R0:W2:Y:S02]  /*33d0*/  LDG.E.128.CONSTANT R184, [R242.64+0x32000] ;  /* 0x03200004f2b87981 */ /* 0x0000a4000c1e9d00 */
[----:B------:R-:W-:Y:S02]  /*33e0*/  FFMA R6, R7, R11, R6 ;  /* 0x0000000b07067223 */ /* 0x000fe40000000006 */
[----:B------:R0:W2:Y:S02]  /*33f0*/  LDG.E.128.CONSTANT R188, [R242.64+0x32200] ;  /* 0x03220004f2bc7981 */ /* 0x0000a4000c1e9d00 */
[----:B------:R-:W-:-:S02]  /*3400*/  FFMA R6, R20, R24, R6 ;  /* 0x0000001814067223 */ /* 0x000fc40000000006 */
[----:B------:R-:W-:Y:S02]  /*3410*/  LDS.128 R8, [0x150] ;  /* 0x00015000ff087984 */ /* 0x000fe40000000c00 */
[----:B------:R-:W-:Y:S02]  /*3420*/  FFMA R21, R21, R25, R6 ;  /* 0x0000001915157223 */ /* 0x000fe40000000006 */
[----:B------:R0:W2:Y:S02]  /*3430*/  LDG.E.128.CONSTANT R192, [R242.64+0x34000] ;  /* 0x03400004f2c07981 */ /* 0x0000a4000c1e9d00 */
[----:B------:R-:W-:Y:S02]  /*3440*/  FFMA R22, R22, R26, R21 ;  /* 0x0000001a16167223 */ /* 0x000fe40000000015 */
[----:B------:R-:W4:Y:S02]  /*3450*/  LDS.128 R4, [R248+0x550] ;  /* 0x00055000f8047984 */ /* 0x000f240000000c00 */
        /* <DEDUP_REMOVED lines=18> */
[----:B----4-:R-:W-:-:S02]  /*3580*/  FFMA R4, R4, R8, R14 ;  /* 0x0000000804047223 */ /* 0x010fc4000000000e */
[----:B------:R-:W-:Y:S02]  /*3590*/  LDS.128 R16, [0x180] ;  /* 0x00018000ff107984 */ /* 0x000fe40000000c00 */
[----:B------:R-:W-:Y:S02]  /*35a0*/  FFMA R5, R5, R9, R4 ;  /* 0x0000000905057223 */ /* 0x000fe40000000004 */
[----:B------:R-:W4:Y:S02]  /*35b0*/  LDS.128 R12, [R248+0x580] ;  /* 0x00058000f80c7984 */ /* 0x000f240000000c00 */
        /* <DEDUP_REMOVED lines=20> */
[----:B----4-:R-:W-:-:S02]  /*3700*/  FFMA R12, R12, R16, R30 ;  /* 0x000000100c0c7223 */ /* 0x010fc4000000001e */
[----:B------:R-:W-:Y:S02]  /*3710*/  LDS.128 R32, [0x1b0] ;  /* 0x0001b000ff207984 */ /* 0x000fe40000000c00 */
[----:B------:R-:W-:Y:S02]  /*3720*/  FFMA R13, R13, R17, R12 ;  /* 0x000000110d0d7223 */ /* 0x000fe4000000000c */
[----:B------:R-:W4:Y:S02]  /*3730*/  LDS.128 R28, [R248+0x5b0] ;  /* 0x0005b000f81c7984 */ /* 0x000f240000000c00 */
        /* <DEDUP_REMOVED lines=15> */
[----:B----4-:R-:W-:-:S04]  /*3830*/  FFMA R22, R28, R32, R22 ;  /* 0x000000201c167223 */ /* 0x010fc80000000016 */
        /* <DEDUP_REMOVED lines=35> */
[----:B----4-:R-:W-:Y:S02]  /*3a70*/  FFMA R4, R4, R8, R14 ;  /* 0x0000000804047223 */ /* 0x010fe4000000000e */
[----:B------:R-:W4:Y:S02]  /*3a80*/  LDS.128 R12, [R248+0x640] ;  /* 0x00064000f80c7984 */ /* 0x000f240000000c00 */
        /* <DEDUP_REMOVED lines=41> */
[----:B------:R-:W-:Y:S02]  /*3d20*/  LDS.128 R28, [0x2d0] ;  /* 0x0002d000ff1c7984 */ /* 0x000fe40000000c00 */
[----:B------:R-:W-:-:S04]  /*3d30*/  FFMA R13, R13, R17, R12 ;  /* 0x000000110d0d7223 */ /* 0x000fc8000000000c */
[----:B------:R-:W-:-:S04]  /*3d40*/  FFMA R14, R14, R18, R13 ;  /* 0x000000120e0e7223 */ /* 0x000fc8000000000d */
[----:B------:R-:W-:Y:S02]  /*3d50*/  FFMA R14, R15, R19, R14 ;  /* 0x000000130f0e7223 */ /* 0x000fe4000000000e */
[----:B------:R-:W-:Y:S02]  /*3d60*/  LDS.128 R16, [0x2b0] ;  /* 0x0002b000ff107984 */ /* 0x000fe40000000c00 */
[----:B-1----:R-:W-:Y:S02]  /*3d70*/  FFMA R4, R4, R8, R14 ;  /* 0x0000000804047223 */ /* 0x002fe4000000000e */
[----:B------:R-:W0:Y:S02]  /*3d80*/  LDS.128 R12, [R248+0x6b0] ;  /* 0x0006b000f80c7984 */ /* 0x000e240000000c00 */
[----:B------:R-:W-:-:S04]  /*3d90*/  FFMA R5, R5, R9, R4 ;  /* 0x0000000905057223 */ /* 0x000fc80000000004 */
[----:B------:R-:W-:-:S04]  /*3da0*/  FFMA R6, R6, R10, R5 ;  /* 0x0000000a06067223 */ /* 0x000fc80000000005 */
[----:B------:R-:W-:Y:S02]  /*3db0*/  FFMA R6, R7, R11, R6 ;  /* 0x0000000b07067223 */ /* 0x000fe40000000006 */
[----:B------:R-:W-:Y:S02]  /*3dc0*/  LDS.128 R8, [0x2c0] ;  /* 0x0002c000ff087984 */ /* 0x000fe40000000c00 */
[----:B----4-:R-:W-:-:S04]  /*3dd0*/  FFMA R6, R20, R24, R6 ;  /* 0x0000001814067223 */ /* 0x010fc80000000006 */
[----:B------:R-:W-:Y:S02]  /*3de0*/  FFMA R21, R21, R25, R6 ;  /* 0x0000001915157223 */ /* 0x000fe40000000006 */
[----:B------:R-:W1:Y:S02]  /*3df0*/  LDS.128 R4, [R248+0x6c0] ;  /* 0x0006c000f8047984 */ /* 0x000e640000000c00 */
[----:B------:R-:W-:-:S04]  /*3e00*/  FFMA R22, R22, R26, R21 ;  /* 0x0000001a16167223 */ /* 0x000fc80000000015 */
[----:B------:R-:W-:Y:S02]  /*3e10*/  FFMA R22, R23, R27, R22 ;  /* 0x0000001b17167223 */ /* 0x000fe40000000016 */
[----:B------:R-:W4:Y:S02]  /*3e20*/  LDS.128 R24, [R248+0x6d0] ;  /* 0x0006d000f8187984 */ /* 0x000f240000000c00 */
        /* <DEDUP_REMOVED lines=62> */
[----:B------:R-:W-:Y:S02]  /*4210*/  LDS.128 R4, [R248+0x7b0] ;  /* 0x0007b000f8047984 */ /* 0x000fe40000000c00 */
[----:B------:R-:W-:-:S04]  /*4220*/  FFMA R26, R26, R30, R25 ;  /* 0x0000001e1a1a7223 */ /* 0x000fc80000000019 */
[----:B------:R-:W-:Y:S02]  /*4230*/  FFMA R26, R27, R31, R26 ;  /* 0x0000001f1b1a7223 */ /* 0x000fe4000000001a */
[----:B------:R-:W-:Y:S02]  /*4240*/  LDS.128 R28, [0x390] ;  /* 0x00039000ff1c7984 */ /* 0x000fe40000000c00 */
[----:B----4-:R-:W-:Y:S02]  /*4250*/  FFMA R20, R20, R32, R26 ;  /* 0x0000002014147223 */ /* 0x010fe4000000001a */
[----:B------:R-:W1:Y:S02]  /*4260*/  LDS.128 R24, [R248+0x790] ;  /* 0x00079000f8187984 */ /* 0x000e640000000c00 */
        /* <DEDUP_REMOVED lines=9> */
[----:B------:R-:W-:Y:S01]  /*4300*/  IMAD.WIDE R246, R247, R0, c[0x0][0x160] ;  /* 0x00005800f7f67625 */ /* 0x000fe200078e0200 */
[----:B------:R-:W-:Y:S03]  /*4310*/  LDS.128 R16, [0x3c0] ;  /* 0x0003c000ff107984 */ /* 0x000fe60000000c00 */
[----:B------:R-:W-:Y:S01]  /*4320*/  FFMA R14, R36, R40, R14 ;  /* 0x00000028240e7223 */ /* 0x000fe2000000000e */
[----:B------:R-:W4:Y:S03]  /*4330*/  LDG.E.64.CONSTANT R240, [R246.64+0x200] ;  /* 0x00020004f6f07981 */ /* 0x000f26000c1e9b00 */
[----:B------:R-:W-:-:S02]  /*4340*/  FFMA R37, R37, R41, R14 ;  /* 0x0000002925257223 */ /* 0x000fc4000000000e */
[----:B------:R-:W2:Y:S02]  /*4350*/  LDS.128 R12, [R248+0x7c0] ;  /* 0x0007c000f80c7984 */ /* 0x000ea40000000c00 */
[----:B------:R-:W-:-:S04]  /*4360*/  FFMA R38, R38, R42, R37 ;  /* 0x0000002a26267223 */ /* 0x000fc80000000025 */
[----:B------:R-:W-:Y:S02]  /*4370*/  FFMA R38, R39, R43, R38 ;  /* 0x0000002b27267223 */ /* 0x000fe40000000026 */
[----:B------:R-:W-:Y:S02]  /*4380*/  LDS.128 R40, [0x3f0] ;  /* 0x0003f000ff287984 */ /* 0x000fe40000000c00 */
[----:B-1----:R-:W-:Y:S02]  /*4390*/  FFMA R24, R24, R28, R38 ;  /* 0x0000001c18187223 */ /* 0x002fe40000000026 */
[----:B------:R-:W-:Y:S02]  /*43a0*/  LDS.128 R36, [R248+0x7f0] ;  /* 0x0007f000f8247984 */ /* 0x000fe40000000c00 */
[----:B------:R-:W-:-:S04]  /*43b0*/  FFMA R25, R25, R29, R24 ;  /* 0x0000001d19197223 */ /* 0x000fc80000000018 */
[----:B------:R-:W-:-:S04]  /*43c0*/  FFMA R26, R26, R30, R25 ;  /* 0x0000001e1a1a7223 */ /* 0x000fc80000000019 */
[----:B------:R-:W-:Y:S02]  /*43d0*/  FFMA R26, R27, R31, R26 ;  /* 0x0000001f1b1a7223 */ /* 0x000fe4000000001a */
[----:B------:R-:W-:Y:S02]  /*43e0*/  LDS.128 R28, [R248+0x7e0] ;  /* 0x0007e000f81c7984 */ /* 0x000fe40000000c00 */
[----:B0-----:R-:W-:Y:S02]  /*43f0*/  FFMA R20, R20, R32, R26 ;  /* 0x0000002014147223 */ /* 0x001fe4000000001a */
[----:B------:R-:W-:Y:S02]  /*4400*/  LDS.128 R24, [0x3d0] ;  /* 0x0003d000ff187984 */ /* 0x000fe40000000c00 */
[----:B------:R-:W-:-:S04]  /*4410*/  FFMA R21, R21, R33, R20 ;  /* 0x0000002115157223 */ /* 0x000fc80000000014 */
[----:B------:R-:W-:-:S04]  /*4420*/  FFMA R22, R22, R34, R21 ;  /* 0x0000002216167223 */ /* 0x000fc80000000015 */
[----:B------:R-:W-:Y:S02]  /*4430*/  FFMA R23, R23, R35, R22 ;  /* 0x0000002317177223 */ /* 0x000fe40000000016 */
[----:B------:R-:W-:Y:S02]  /*4440*/  LDS.128 R32, [0x3e0] ;  /* 0x0003e000ff207984 */ /* 0x000fe40000000c00 */
[----:B------:R-:W-:Y:S02]  /*4450*/  FFMA R4, R4, R8, R23 ;  /* 0x0000000804047223 */ /* 0x000fe40000000017 */
[----:B------:R-:W0:Y:S02]  /*4460*/  LDS.128 R20, [R248+0x7d0] ;  /* 0x0007d000f8147984 */ /* 0x000e240000000c00 */
[----:B------:R-:W-:Y:S02]  /*4470*/  FFMA R245, R5, R9, R4 ;  /* 0x0000000905f57223 */ /* 0x000fe40000000004 */
[----:B------:R-:W-:Y:S06]  /*4480*/  BAR.SYNC 0x0 ;  /* 0x0000000000007b1d */ /* 0x000fec0000000000 */
[----:B------:R-:W-:Y:S04]  /*4490*/  STS.128 [R3.X16+0x400], R56 ;  /* 0x0004003803007388 */ /* 0x000fe8000000cc00 */
[----:B-----5:R-:W-:Y:S04]  /*44a0*/  STS.128 [R3.X16+0x600], R48 ;  /* 0x0006003003007388 */ /* 0x020fe8000000cc00 */
[----:B------:R-:W-:Y:S04]  /*44b0*/  STS.128 [R3.X16+0x800], R52 ;  /* 0x0008003403007388 */ /* 0x000fe8000000cc00 */
[----:B------:R1:W-:Y:S04]  /*44c0*/  STS.128 [R3.X16+0xa00], R44 ;  /* 0x000a002c03007388 */ /* 0x0003e8000000cc00 */
[----:B------:R-:W-:Y:S04]  /*44d0*/  STS.128 [R3.X16+0xc00], R68 ;  /* 0x000c004403007388 */ /* 0x000fe8000000cc00 */
[----:B--2---:R-:W-:Y:S04]  /*44e0*/  STS.128 [R3.X16+0xe00], R72 ;  /* 0x000e004803007388 */ /* 0x004fe8000000cc00 */
[----:B------:R2:W-:Y:S04]  /*44f0*/  STS.128 [R3.X16+0x1000], R60 ;  /* 0x0010003c03007388 */ /* 0x0005e8000000cc00 */
[----:B---3--:R3:W-:Y:S04]  /*4500*/  STS.128 [R3.X16+0x1200], R64 ;  /* 0x0012004003007388 */ /* 0x0087e8000000cc00 */
[----:B------:R-:W-:Y:S04]  /*4510*/  STS.128 [R3.X16+0x1400], R84 ;  /* 0x0014005403007388 */ /* 0x000fe8000000cc00 */
[----:B------:R-:W-:Y:S04]  /*4520*/  STS.128 [R3.X16+0x1600], R80 ;  /* 0x0016005003007388 */ /* 0x000fe8000000cc00 */
[----:B------:R5:W-:Y:S04]  /*4530*/  STS.128 [R3.X16+0x1800], R76 ;  /* 0x0018004c03007388 */ /* 0x000be8000000cc00 */
[----:B------:R-:W-:Y:S04]  /*4540*/  STS.128 [R3.X16+0x1a00], R100 ;  /* 0x001a006403007388 */ /* 0x000fe8000000cc00 */
[----:B------:R-:W-:Y:S04]  /*4550*/  STS.128 [R3.X16+0x1c00], R96 ;  /* 0x001c006003007388 */ /* 0x000fe8000000cc00 */
[----:B------:R-:W-:Y:S04]  /*4560*/  STS.128 [R3.X16+0x1e00], R92 ;  /* 0x001e005c03007388 */ /* 0x000fe8000000cc00 */
[----:B------:R0:W-:Y:S04]  /*4570*/  STS.128 [R3.X16+0x2000], R88 ;  /* 0x0020005803007388 */ /* 0x0001e8000000cc00 */
[----:B-1----:R1:W4:Y:S04]  /*4580*/  LDG.E.128.CONSTANT R44, [R242.64+0xe200] ;  /* 0x00e20004f22c7981 */ /* 0x002328000c1e9d00 */
[----:B------:R1:W4:Y:S04]  /*4590*/  LDG.E.128.CONSTANT R48, [R242.64+0x10000] ;  /* 0x01000004f2307981 */ /* 0x000328000c1e9d00 */
[----:B------:R1:W4:Y:S04]  /*45a0*/  LDG.E.128.CONSTANT R52, [R242.64+0x10200] ;  /* 0x01020004f2347981 */ /* 0x000328000c1e9d00 */
[----:B------:R1:W4:Y:S04]  /*45b0*/  LDG.E.128.CONSTANT R56, [R242.64+0x12000] ;  /* 0x01200004f2387981 */ /* 0x000328000c1e9d00 */
[----:B--2---:R1:W2:Y:S04]  /*45c0*/  LDG.E.128.CONSTANT R60, [R242.64+0x12200] ;  /* 0x01220004f23c7981 */ /* 0x0042a8000c1e9d00 */
[----:B---3--:R1:W3:Y:S04]  /*45d0*/  LDG.E.128.CONSTANT R64, [R242.64+0x14000] ;  /* 0x01400004f2407981 */ /* 0x0082e8000c1e9d00 */
[----:B------:R1:W3:Y:S04]  /*45e0*/  LDG.E.128.CONSTANT R68, [R242.64+0x14200] ;  /* 0x01420004f2447981 */ /* 0x0002e8000c1e9d00 */
[----:B------:R1:W3:Y:S04]  /*45f0*/  LDG.E.128.CONSTANT R72, [R242.64+0x16000] ;  /* 0x01600004f2487981 */ /* 0x0002e8000c1e9d00 */
[----:B-----5:R1:W5:Y:S04]  /*4600*/  LDG.E.128.CONSTANT R76, [R242.64+0x16200] ;  /* 0x01620004f24c7981 */ /* 0x020368000c1e9d00 */
[----:B------:R1:W5:Y:S04]  /*4610*/  LDG.E.128.CONSTANT R80, [R242.64+0x18000] ;  /* 0x01800004f2507981 */ /* 0x000368000c1e9d00 */
[----:B------:R1:W5:Y:S04]  /*4620*/  LDG.E.128.CONSTANT R84, [R242.64+0x18200] ;  /* 0x01820004f2547981 */ /* 0x000368000c1e9d00 */
[----:B0-----:R1:W5:Y:S04]  /*4630*/  LDG.E.128.CONSTANT R88, [R242.64+0x1a000] ;  /* 0x01a00004f2587981 */ /* 0x001368000c1e9d00 */
[----:B------:R1:W5:Y:S04]  /*4640*/  LDG.E.128.CONSTANT R92, [R242.64+0x1a200] ;  /* 0x01a20004f25c7981 */ /* 0x000368000c1e9d00 */
[----:B------:R1:W5:Y:S04]  /*4650*/  LDG.E.128.CONSTANT R96, [R242.64+0x1c000] ;  /* 0x01c00004f2607981 */ /* 0x000368000c1e9d00 */
[----:B------:R1:W5:Y:S04]  /*4660*/  LDG.E.128.CONSTANT R100, [R242.64+0x1c200] ;  /* 0x01c20004f2647981 */ /* 0x000368000c1e9d00 */
[----:B------:R-:W5:Y:S04]  /*4670*/  LDG.E.64.CONSTANT R4, [R246.64] ;  /* 0x00000004f6047981 */ /* 0x000f68000c1e9b00 */
[----:B------:R-:W5:Y:S04]  /*4680*/  LDG.E.64.CONSTANT R8, [R246.64+0x100] ;  /* 0x00010004f6087981 */ /* 0x000f68000c1e9b00 */
[----:B-1----:R-:W5:Y:S01]  /*4690*/  LDG.E.64.CONSTANT R242, [R246.64+0x300] ;  /* 0x00030004f6f27981 */ /* 0x002f62000c1e9b00 */
[----:B------:R-:W-:-:S04]  /*46a0*/  FFMA R6, R6, R10, R245 ;  /* 0x0000000a06067223 */ /* 0x000fc800000000f5 */
[----:B------:R-:W-:-:S04]  /*46b0*/  FFMA R7, R7, R11, R6 ;  /* 0x0000000b07077223 */ /* 0x000fc80000000006 */
[----:B------:R-:W-:-:S04]  /*46c0*/  FFMA R12, R12, R16, R7 ;  /* 0x000000100c0c7223 */ /* 0x000fc80000000007 */
        /* <DEDUP_REMOVED lines=40> */
[----:B----4-:R-:W-:Y:S01]  /*4950*/  STS.64 [R3.X8+0x200], R240 ;  /* 0x000200f003007388 */ /* 0x010fe20000008a00 */
[----:B------:R-:W-:-:S04]  /*4960*/  FFMA R23, R23, R27, R22 ;  /* 0x0000001b17177223 */ /* 0x000fc80000000016 */
[----:B------:R-:W-:-:S04]  /*4970*/  FFMA R28, R28, R32, R23 ;  /* 0x000000201c1c7223 */ /* 0x000fc80000000017 */
[----:B------:R-:W-:-:S04]  /*4980*/  FFMA R29, R29, R33, R28 ;  /* 0x000000211d1d7223 */ /* 0x000fc8000000001c */
[----:B------:R-:W-:-:S04]  /*4990*/  FFMA R30, R30, R34, R29 ;  /* 0x000000221e1e7223 */ /* 0x000fc8000000001d */
[----:B------:R-:W-:-:S04]  /*49a0*/  FFMA R31, R31, R35, R30 ;  /* 0x000000231f1f7223 */ /* 0x000fc8000000001e */
[----:B------:R-:W-:-:S04]  /*49b0*/  FFMA R36, R36, R40, R31 ;  /* 0x0000002824247223 */ /* 0x000fc8000000001f */
[----:B------:R-:W-:-:S04]  /*49c0*/  FFMA R37, R37, R41, R36 ;  /* 0x0000002925257223 */ /* 0x000fc80000000024 */
[----:B------:R-:W-:Y:S01]  /*49d0*/  FFMA R38, R38, R42, R37 ;  /* 0x0000002a26267223 */ /* 0x000fe20000000025 */
[----:B------:R-:W-:Y:S04]  /*49e0*/  STS.128 [R3.X16+0x2200], R44 ;  /* 0x0022002c03007388 */ /* 0x000fe8000000cc00 */
[----:B------:R-:W-:Y:S04]  /*49f0*/  STS.128 [R3.X16+0x2400], R48 ;  /* 0x0024003003007388 */ /* 0x000fe8000000cc00 */
[----:B------:R-:W-:Y:S04]  /*4a00*/  STS.128 [R3.X16+0x2600], R52 ;  /* 0x0026003403007388 */ /* 0x000fe8000000cc00 */
[----:B------:R-:W-:Y:S04]  /*4a10*/  STS.128 [R3.X16+0x2800], R56 ;  /* 0x0028003803007388 */ /* 0x000fe8000000cc00 */
[----:B--2---:R-:W-:Y:S04]  /*4a20*/  STS.128 [R3.X16+0x2a00], R60 ;  /* 0x002a003c03007388 */ /* 0x004fe8000000cc00 */
[----:B---3--:R-:W-:Y:S04]  /*4a30*/  STS.128 [R3.X16+0x2c00], R64 ;  /* 0x002c004003007388 */ /* 0x008fe8000000cc00 */
[----:B------:R-:W-:Y:S04]  /*4a40*/  STS.128 [R3.X16+0x2e00], R68 ;  /* 0x002e004403007388 */ /* 0x000fe8000000cc00 */
[----:B------:R-:W-:Y:S04]  /*4a50*/  STS.128 [R3.X16+0x3000], R72 ;  /* 0x0030004803007388 */ /* 0x000fe8000000cc00 */
[----:B-----5:R-:W-:Y:S04]  /*4a60*/  STS.128 [R3.X16+0x3200], R76 ;  /* 0x0032004c03007388 */ /* 0x020fe8000000cc00 */
        /* <DEDUP_REMOVED lines=2011> */
[----:B-----5:R1:W-:Y:S04]  /*c820*/  STS.128 [R3.X16+0x600], R44 ;  /* 0x0006002c03007388 */ /* 0x0203e8000000cc00 */
        /* <DEDUP_REMOVED lines=14> */
[----:B-----5:R1:W5:Y:S04]  /*c910*/  LDG.E.128.CONSTANT R48, [R242.64+0x10000] ;  /* 0x01000004f2307981 */ /* 0x020368000c1e9d00 */
[----:B------:R1:W5:Y:S04]  /*c920*/  LDG.E.128.CONSTANT R52, [R242.64+0x10200] ;  /* 0x01020004f2347981 */ /* 0x000368000c1e9d00 */
[----:B------:R1:W5:Y:S04]  /*c930*/  LDG.E.128.CONSTANT R56, [R242.64+0x12000] ;  /* 0x01200004f2387981 */ /* 0x000368000c1e9d00 */
[----:B--2---:R1:W2:Y:S04]  /*c940*/  LDG.E.128.CONSTANT R60, [R242.64+0x12200] ;  /* 0x01220004f23c7981 */ /* 0x0042a8000c1e9d00 */
[----:B---3--:R1:W3:Y:S04]  /*c950*/  LDG.E.128.CONSTANT R64, [R242.64+0x14000] ;  /* 0x01400004f2407981 */ /* 0x0082e8000c1e9d00 */
[----:B------:R1:W3:Y:S04]  /*c960*/  LDG.E.128.CONSTANT R68, [R242.64+0x14200] ;  /* 0x01420004f2447981 */ /* 0x0002e8000c1e9d00 */
[----:B------:R1:W3:Y:S04]  /*c970*/  LDG.E.128.CONSTANT R72, [R242.64+0x16000] ;  /* 0x01600004f2487981 */ /* 0x0002e8000c1e9d00 */
[----:B0-----:R1:W3:Y:S04]  /*c980*/  LDG.E.128.CONSTANT R76, [R242.64+0x16200] ;  /* 0x01620004f24c7981 */ /* 0x0012e8000c1e9d00 */
[----:B------:R1:W3:Y:S04]  /*c990*/  LDG.E.128.CONSTANT R80, [R242.64+0x18000] ;  /* 0x01800004f2507981 */ /* 0x0002e8000c1e9d00 */
[----:B------:R1:W3:Y:S04]  /*c9a0*/  LDG.E.128.CONSTANT R84, [R242.64+0x18200] ;  /* 0x01820004f2547981 */ /* 0x0002e8000c1e9d00 */
[----:B------:R1:W3:Y:S04]  /*c9b0*/  LDG.E.128.CONSTANT R88, [R242.64+0x1a000] ;  /* 0x01a00004f2587981 */ /* 0x0002e8000c1e9d00 */
[----:B------:R1:W3:Y:S04]  /*c9c0*/  LDG.E.128.CONSTANT R92, [R242.64+0x1a200] ;  /* 0x01a20004f25c7981 */ /* 0x0002e8000c1e9d00 */
[----:B------:R1:W3:Y:S04]  /*c9d0*/  LDG.E.128.CONSTANT R96, [R242.64+0x1c000] ;  /* 0x01c00004f2607981 */ /* 0x0002e8000c1e9d00 */
[----:B------:R1:W3:Y:S04]  /*c9e0*/  LDG.E.128.CONSTANT R100, [R242.64+0x1c200] ;  /* 0x01c20004f2647981 */ /* 0x0002e8000c1e9d00 */
[----:B------:R-:W3:Y:S04]  /*c9f0*/  LDG.E.64.CONSTANT R4, [R246.64] ;  /* 0x00000004f6047981 */ /* 0x000ee8000c1e9b00 */
[----:B------:R-:W3:Y:S04]  /*ca00*/  LDG.E.64.CONSTANT R8, [R246.64+0x100] ;  /* 0x00010004f6087981 */ /* 0x000ee8000c1e9b00 */
[----:B-1----:R-:W3:Y:S01]  /*ca10*/  LDG.E.64.CONSTANT R242, [R246.64+0x300] ;  /* 0x00030004f6f27981 */ /* 0x002ee2000c1e9b00 */
        /* <DEDUP_REMOVED lines=53> */
[----:B-----5:R-:W-:Y:S04]  /*cd70*/  STS.128 [R3.X16+0x2400], R48 ;  /* 0x0024003003007388 */ /* 0x020fe8000000cc00 */
[----:B------:R-:W-:Y:S04]  /*cd80*/  STS.128 [R3.X16+0x2600], R52 ;  /* 0x0026003403007388 */ /* 0x000fe8000000cc00 */
[----:B------:R-:W-:Y:S04]  /*cd90*/  STS.128 [R3.X16+0x2800], R56 ;  /* 0x0028003803007388 */ /* 0x000fe8000000cc00 */
[----:B--2---:R-:W-:Y:S04]  /*cda0*/  STS.128 [R3.X16+0x2a00], R60 ;  /* 0x002a003c03007388 */ /* 0x004fe8000000cc00 */
[----:B---3--:R-:W-:Y:S04]  /*cdb0*/  STS.128 [R3.X16+0x2c00], R64 ;  /* 0x002c004003007388 */ /* 0x008fe8000000cc00 */
        /* <DEDUP_REMOVED lines=22> */
[----:B0-----:R-:W-:-:S04]  /*cf20*/  FFMA R12, R12, R16, R38 ;  /* 0x000000100c0c7223 */ /* 0x001fc80000000026 */
        /* <DEDUP_REMOVED lines=10> */
[----:B--2---:R-:W-:-:S04]  /*cfd0*/  FFMA R6, R20, R24, R6 ;  /* 0x0000001814067223 */ /* 0x004fc80000000006 */
[----:B------:R-:W-:Y:S02]  /*cfe0*/  FFMA R21, R21, R25, R6 ;  /* 0x0000001915157223 */ /* 0x000fe40000000006 */
[----:B------:R-:W1:Y:S02]  /*cff0*/  LDS.128 R4, [R248+0x450] ;  /* 0x00045000f8047984 */ /* 0x000e640000000c00 */
        /* <DEDUP_REMOVED lines=229> */
[----:B------:R-:W-:Y:S01]  /*de50*/  FFMA R14, R15, R19, R14 ;  /* 0x000000130f0e7223 */ /* 0x000fe2000000000e */
[----:B------:R-:W-:Y:S01]  /*de60*/  IADD3 R251, R251, 0x700, R244 ;  /* 0x00000700fbfb7810 */ /* 0x000fe20007ffe0f4 */
[----:B------:R-:W-:Y:S02]  /*de70*/  LDS.128 R16, [0x2d0] ;  /* 0x0002d000ff107984 */ /* 0x000fe40000000c00 */
[----:B-1----:R-:W-:Y:S02]  /*de80*/  FFMA R4, R4, R8, R14 ;  /* 0x0000000804047223 */ /* 0x002fe4000000000e */
[----:B------:R-:W-:Y:S01]  /*de90*/  IMAD.WIDE R250, R251, R0, c[0x0][0x168] ;  /* 0x00005a00fbfa7625 */ /* 0x000fe200078e0200 */
[----:B------:R-:W-:Y:S03]  /*dea0*/  LDS.128 R12, [R248+0x6d0] ;  /* 0x0006d000f80c7984 */ /* 0x000fe60000000c00 */
[----:B------:R-:W-:Y:S01]  /*deb0*/  FFMA R5, R5, R9, R4 ;  /* 0x0000000905057223 */ /* 0x000fe20000000004 */
[----:B------:R-:W3:Y:S03]  /*dec0*/  LDG.E.128.CONSTANT R68, [R250.64] ;  /* 0x00000004fa447981 */ /* 0x000ee6000c1e9d00 */
[----:B------:R-:W-:Y:S01]  /*ded0*/  FFMA R6, R6, R10, R5 ;  /* 0x0000000a06067223 */ /* 0x000fe20000000005 */
[----:B------:R-:W4:Y:S03]  /*dee0*/  LDG.E.128.CONSTANT R72, [R250.64+0x200] ;  /* 0x00020004fa487981 */ /* 0x000f26000c1e9d00 */
[----:B------:R-:W-:Y:S01]  /*def0*/  FFMA R6, R7, R11, R6 ;  /* 0x0000000b07067223 */ /* 0x000fe20000000006 */
[----:B------:R-:W5:Y:S03]  /*df00*/  LDG.E.128.CONSTANT R76, [R250.64+0x2000] ;  /* 0x00200004fa4c7981 */ /* 0x000f66000c1e9d00 */
[----:B--2---:R-:W-:Y:S01]  /*df10*/  FFMA R6, R20, R24, R6 ;  /* 0x0000001814067223 */ /* 0x004fe20000000006 */
[----:B------:R-:W-:Y:S03]  /*df20*/  LDS.128 R8, [0x2c0] ;  /* 0x0002c000ff087984 */ /* 0x000fe60000000c00 */
[----:B------:R-:W-:Y:S01]  /*df30*/  FFMA R21, R21, R25, R6 ;  /* 0x0000001915157223 */ /* 0x000fe20000000006 */
[----:B------:R-:W2:Y:S04]  /*df40*/  LDG.E.128.CONSTANT R80, [R250.64+0x2200] ;  /* 0x00220004fa507981 */ /* 0x000ea8000c1e9d00 */
[----:B------:R-:W1:Y:S04]  /*df50*/  LDS.128 R4, [R248+0x6c0] ;  /* 0x0006c000f8047984 */ /* 0x000e680000000c00 */
[----:B------:R-:W2:Y:S04]  /*df60*/  LDG.E.128.CONSTANT R40, [R250.64+0x4000] ;  /* 0x00400004fa287981 */ /* 0x000ea8000c1e9d00 */
[----:B------:R-:W2:Y:S04]  /*df70*/  LDG.E.128.CONSTANT R36, [R250.64+0x4200] ;  /* 0x00420004fa247981 */ /* 0x000ea8000c1e9d00 */
[----:B------:R-:W2:Y:S04]  /*df80*/  LDG.E.128.CONSTANT R64, [R250.64+0x6000] ;  /* 0x00600004fa407981 */ /* 0x000ea8000c1e9d00 */
[----:B------:R-:W2:Y:S04]  /*df90*/  LDG.E.128.CONSTANT R44, [R250.64+0x6200] ;  /* 0x00620004fa2c7981 */ /* 0x000ea8000c1e9d00 */
[----:B------:R-:W2:Y:S04]  /*dfa0*/  LDG.E.128.CONSTANT R48, [R250.64+0x8000] ;  /* 0x00800004fa307981 */ /* 0x000ea8000c1e9d00 */
[----:B------:R-:W2:Y:S04]  /*dfb0*/  LDG.E.128.CONSTANT R52, [R250.64+0x8200] ;  /* 0x00820004fa347981 */ /* 0x000ea8000c1e9d00 */
[----:B------:R-:W2:Y:S04]  /*dfc0*/  LDG.E.128.CONSTANT R56, [R250.64+0xa000] ;  /* 0x00a00004fa387981 */ /* 0x000ea8000c1e9d00 */
[----:B------:R-:W2:Y:S01]  /*dfd0*/  LDG.E.128.CONSTANT R60, [R250.64+0xa200] ;  /* 0x00a20004fa3c7981 */ /* 0x000ea2000c1e9d00 */
[----:B------:R-:W-:Y:S01]  /*dfe0*/  FFMA R22, R22, R26, R21 ;  /* 0x0000001a16167223 */ /* 0x000fe20000000015 */
[----:B------:R-:W-:-:S02]  /*dff0*/  IADD3 R85, R249, 0x700, RZ ;  /* 0x00000700f9557810 */ /* 0x000fc40007ffe0ff */
[----:B------:R-:W2:Y:S01]  /*e000*/  LDG.E.128.CONSTANT R88, [R250.64+0x18200] ;  /* 0x01820004fa587981 */ /* 0x000ea2000c1e9d00 */
[----:B------:R-:W-:-:S03]  /*e010*/  FFMA R22, R23, R27, R22 ;  /* 0x0000001b17167223 */ /* 0x000fc60000000016 */
[----:B------:R-:W-:Y:S01]  /*e020*/  LDS.128 R24, [0x2e0] ;  /* 0x0002e000ff187984 */ /* 0x000fe20000000c00 */
[----:B0-----:R-:W-:-:S03]  /*e030*/  FFMA R22, R28, R32, R22 ;  /* 0x000000201c167223 */ /* 0x001fc60000000016 */
[----:B------:R-:W2:Y:S01]  /*e040*/  LDG.E.128.CONSTANT R92, [R250.64+0x1a000] ;  /* 0x01a00004fa5c7981 */ /* 0x000ea2000c1e9d00 */
[----:B------:R-:W-:-:S03]  /*e050*/  FFMA R29, R29, R33, R22 ;  /* 0x000000211d1d7223 */ /* 0x000fc60000000016 */
[----:B------:R-:W0:Y:S01]  /*e060*/  LDS.128 R20, [R248+0x6e0] ;  /* 0x0006e000f8147984 */ /* 0x000e220000000c00 */
[----:B------:R-:W-:-:S03]  /*e070*/  FFMA R30, R30, R34, R29 ;  /* 0x000000221e1e7223 */ /* 0x000fc6000000001d */
[----:B------:R-:W2:Y:S01]  /*e080*/  LDG.E.128.CONSTANT R96, [R250.64+0x1a200] ;  /* 0x01a20004fa607981 */ /* 0x000ea2000c1e9d00 */
[----:B------:R-:W-:-:S03]  /*e090*/  FFMA R30, R31, R35, R30 ;  /* 0x000000231f1e7223 */ /* 0x000fc6000000001e */
[----:B------:R-:W-:Y:S01]  /*e0a0*/  LDS.128 R32, [0x2f0] ;  /* 0x0002f000ff207984 */ /* 0x000fe20000000c00 */
[----:B-1----:R-:W-:-:S03]  /*e0b0*/  FFMA R4, R4, R8, R30 ;  /* 0x0000000804047223 */ /* 0x002fc6000000001e */
[----:B------:R-:W1:Y:S01]  /*e0c0*/  LDS.128 R28, [R248+0x6f0] ;  /* 0x0006f000f81c7984 */ /* 0x000e620000000c00 */
[----:B------:R-:W-:-:S03]  /*e0d0*/  FFMA R5, R5, R9, R4 ;  /* 0x0000000905057223 */ /* 0x000fc60000000004 */
[----:B------:R-:W2:Y:S01]  /*e0e0*/  LDG.E.128.CONSTANT R100, [R250.64+0x1c000] ;  /* 0x01c00004fa647981 */ /* 0x000ea2000c1e9d00 */
[----:B------:R-:W-:-:S03]  /*e0f0*/  FFMA R6, R6, R10, R5 ;  /* 0x0000000a06067223 */ /* 0x000fc60000000005 */
[----:B------:R-:W2:Y:S01]  /*e100*/  LDG.E.128.CONSTANT R104, [R250.64+0x1c200] ;  /* 0x01c20004fa687981 */ /* 0x000ea2000c1e9d00 */
[----:B------:R-:W-:-:S03]  /*e110*/  FFMA R6, R7, R11, R6 ;  /* 0x0000000b07067223 */ /* 0x000fc60000000006 */
[----:B------:R-:W-:Y:S01]  /*e120*/  LDS.128 R8, [0x300] ;  /* 0x00030000ff087984 */ /* 0x000fe20000000c00 */
[----:B------:R-:W-:-:S03]  /*e130*/  FFMA R6, R12, R16, R6 ;  /* 0x000000100c067223 */ /* 0x000fc60000000006 */
[----:B------:R-:W2:Y:S01]  /*e140*/  LDG.E.128.CONSTANT R108, [R250.64+0x1e000] ;  /* 0x01e00004fa6c7981 */ /* 0x000ea2000c1e9d00 */
[----:B------:R-:W-:-:S03]  /*e150*/  FFMA R13, R13, R17, R6 ;  /* 0x000000110d0d7223 */ /* 0x000fc60000000006 */
[----:B------:R-:W1:Y:S01]  /*e160*/  LDS.128 R4, [R248+0x700] ;  /* 0x00070000f8047984 */ /* 0x000e620000000c00 */
[----:B------:R-:W-:-:S03]  /*e170*/  FFMA R14, R14, R18, R13 ;  /* 0x000000120e0e7223 */ /* 0x000fc6000000000d */
        /* <DEDUP_REMOVED lines=12> */
[----:B------:R-:W2:Y:S01]  /*e240*/  LDG.E.128.CONSTANT R124, [R250.64+0x22000] ;  /* 0x02200004fa7c7981 */ /* 0x000ea2000c1e9d00 */
[----:B------:R-:W-:-:S03]  /*e250*/  FFMA R29, R29, R33, R22 ;  /* 0x000000211d1d7223 */ /* 0x000fc60000000016 */
[----:B------:R-:W1:Y:S01]  /*e260*/  LDS.128 R20, [R248+0x720] ;  /* 0x00072000f8147984 */ /* 0x000e620000000c00 */
[----:B------:R-:W-:-:S03]  /*e270*/  FFMA R30, R30, R34, R29 ;  /* 0x000000221e1e7223 */ /* 0x000fc6000000001d */
[----:B------:R-:W2:Y:S01]  /*e280*/  LDG.E.128.CONSTANT R128, [R250.64+0x22200] ;  /* 0x02220004fa807981 */ /* 0x000ea2000c1e9d00 */
[----:B------:R-:W-:-:S03]  /*e290*/  FFMA R30, R31, R35, R30 ;  /* 0x000000231f1e7223 */ /* 0x000fc6000000001e */
[----:B------:R-:W-:Y:S01]  /*e2a0*/  LDS.128 R32, [0x330] ;  /* 0x00033000ff207984 */ /* 0x000fe20000000c00 */
[----:B------:R-:W-:-:S03]  /*e2b0*/  FFMA R4, R4, R8, R30 ;  /* 0x0000000804047223 */ /* 0x000fc6000000001e */
[----:B------:R-:W1:Y:S01]  /*e2c0*/  LDS.128 R28, [R248+0x730] ;  /* 0x00073000f81c7984 */ /* 0x000e620000000c00 */
[----:B------:R-:W-:-:S03]  /*e2d0*/  FFMA R5, R5, R9, R4 ;  /* 0x0000000905057223 */ /* 0x000fc60000000004 */
[----:B------:R-:W2:Y:S01]  /*e2e0*/  LDG.E.128.CONSTANT R132, [R250.64+0x24000] ;  /* 0x02400004fa847981 */ /* 0x000ea2000c1e9d00 */
        /* <DEDUP_REMOVED lines=29> */
[----:B------:R-:W0:Y:S01]  /*e4c0*/  LDS.128 R28, [R248+0x770] ;  /* 0x00077000f81c7984 */ /* 0x000e220000000c00 */
[----:B------:R-:W-:-:S03]  /*e4d0*/  FFMA R5, R5, R9, R4 ;  /* 0x0000000905057223 */ /* 0x000fc60000000004 */
[----:B------:R-:W2:Y:S01]  /*e4e0*/  LDG.E.128.CONSTANT R164, [R250.64+0x2c000] ;  /* 0x02c00004faa47981 */ /* 0x000ea2000c1e9d00 */
        /* <DEDUP_REMOVED lines=39> */
[----:B------:R-:W3:Y:S01]  /*e760*/  LDS.128 R4, [R248+0x7c0] ;  /* 0x0007c000f8047984 */ /* 0x000ee20000000c00 */
[----:B------:R-:W-:-:S03]  /*e770*/  FFMA R14, R14, R18, R13 ;  /* 0x000000120e0e7223 */ /* 0x000fc6000000000d */
[----:B------:R-:W2:Y:S01]  /*e780*/  LDG.E.128.CONSTANT R208, [R250.64+0x36200] ;  /* 0x03620004fad07981 */ /* 0x000ea2000c1e9d00 */
[----:B------:R-:W-:Y:S02]  /*e790*/  FFMA R14, R15, R19, R14 ;  /* 0x000000130f0e7223 */ /* 0x000fe4000000000e */
[----:B------:R-:W-:Y:S01]  /*e7a0*/  IMAD.WIDE R84, R85, R0, c[0x0][0x160] ;  /* 0x0000580055547625 */ /* 0x000fe200078e0200 */
[----:B------:R-:W-:Y:S03]  /*e7b0*/  LDS.128 R16, [0x3d0] ;  /* 0x0003d000ff107984 */ /* 0x000fe60000000c00 */
[----:B0-----:R-:W-:Y:S01]  /*e7c0*/  FFMA R14, R20, R24, R14 ;  /* 0x00000018140e7223 */ /* 0x001fe2000000000e */
[----:B------:R0:W2:Y:S03]  /*e7d0*/  LDG.E.64.CONSTANT R244, [R84.64+0x200] ;  /* 0x0002000454f47981 */ /* 0x0000a6000c1e9b00 */
[----:B------:R-:W-:Y:S01]  /*e7e0*/  FFMA R21, R21, R25, R14 ;  /* 0x0000001915157223 */ /* 0x000fe2000000000e */
[----:B------:R0:W2:Y:S03]  /*e7f0*/  LDG.E.64.CONSTANT R246, [R84.64+0x300] ;  /* 0x0003000454f67981 */ /* 0x0000a6000c1e9b00 */
[----:B------:R-:W-:Y:S01]  /*e800*/  FFMA R22, R22, R26, R21 ;  /* 0x0000001a16167223 */ /* 0x000fe20000000015 */
[----:B------:R-:W0:Y:S03]  /*e810*/  LDS.128 R12, [R248+0x7d0] ;  /* 0x0007d000f80c7984 */ /* 0x000e260000000c00 */
[----:B------:R-:W-:Y:S01]  /*e820*/  FFMA R22, R23, R27, R22 ;  /* 0x0000001b17167223 */ /* 0x000fe20000000016 */
[----:B------:R-:W2:Y:S03]  /*e830*/  LDG.E.128.CONSTANT R212, [R250.64+0x38000] ;  /* 0x03800004fad47981 */ /* 0x000ea6000c1e9d00 */
[----:B-1----:R-:W-:Y:S01]  /*e840*/  FFMA R22, R28, R32, R22 ;  /* 0x000000201c167223 */ /* 0x002fe20000000016 */
        /* <DEDUP_REMOVED lines=10> */
[----:B------:R-:W3:Y:S04]  /*e8f0*/  LDS.128 R28, [R248+0x7f0] ;  /* 0x0007f000f81c7984 */ /* 0x000ee80000000c00 */
[----:B------:R-:W-:Y:S06]  /*e900*/  BAR.SYNC 0x0 ;  /* 0x0000000000007b1d */ /* 0x000fec0000000000 */
[----:B------:R-:W-:Y:S04]  /*e910*/  STS.128 [R3.X16+0x400], R68 ;  /* 0x0004004403007388 */ /* 0x000fe8000000cc00 */
[----:B----4-:R-:W-:Y:S04]  /*e920*/  STS.128 [R3.X16+0x600], R72 ;  /* 0x0006004803007388 */ /* 0x010fe8000000cc00 */
[----:B-----5:R-:W-:Y:S04]  /*e930*/  STS.128 [R3.X16+0x800], R76 ;  /* 0x0008004c03007388 */ /* 0x020fe8000000cc00 */
[----:B--2---:R-:W-:Y:S04]  /*e940*/  STS.128 [R3.X16+0xa00], R80 ;  /* 0x000a005003007388 */ /* 0x004fe8000000cc00 */
[----:B------:R-:W-:Y:S04]  /*e950*/  STS.128 [R3.X16+0xc00], R40 ;  /* 0x000c002803007388 */ /* 0x000fe8000000cc00 */
[----:B------:R2:W-:Y:S04]  /*e960*/  STS.128 [R3.X16+0xe00], R36 ;  /* 0x000e002403007388 */ /* 0x0005e8000000cc00 */
[----:B------:R-:W-:Y:S04]  /*e970*/  STS.128 [R3.X16+0x1000], R64 ;  /* 0x0010004003007388 */ /* 0x000fe8000000cc00 */
[----:B------:R4:W-:Y:S04]  /*e980*/  STS.128 [R3.X16+0x1200], R44 ;  /* 0x0012002c03007388 */ /* 0x0009e8000000cc00 */
[----:B------:R5:W-:Y:S04]  /*e990*/  STS.128 [R3.X16+0x1400], R48 ;  /* 0x0014003003007388 */ /* 0x000be8000000cc00 */
[----:B------:R0:W-:Y:S04]  /*e9a0*/  STS.128 [R3.X16+0x1600], R52 ;  /* 0x0016003403007388 */ /* 0x0001e8000000cc00 */
[----:B------:R0:W-:Y:S04]  /*e9b0*/  STS.128 [R3.X16+0x1800], R56 ;  /* 0x0018003803007388 */ /* 0x0001e8000000cc00 */
[----:B------:R0:W-:Y:S04]  /*e9c0*/  STS.128 [R3.X16+0x1a00], R60 ;  /* 0x001a003c03007388 */ /* 0x0001e8000000cc00 */
[----:B------:R0:W3:Y:S04]  /*e9d0*/  LDG.E.64.CONSTANT R4, [R84.64] ;  /* 0x0000000454047981 */ /* 0x0000e8000c1e9b00 */
[----:B------:R0:W3:Y:S04]  /*e9e0*/  LDG.E.64.CONSTANT R8, [R84.64+0x100] ;  /* 0x0001000454087981 */ /* 0x0000e8000c1e9b00 */
[----:B--2---:R-:W2:Y:S04]  /*e9f0*/  LDG.E.128.CONSTANT R36, [R250.64+0xc000] ;  /* 0x00c00004fa247981 */ /* 0x004ea8000c1e9d00 */
[----:B------:R-:W2:Y:S04]  /*ea00*/  LDG.E.128.CONSTANT R40, [R250.64+0xc200] ;  /* 0x00c20004fa287981 */ /* 0x000ea8000c1e9d00 */
[----:B----4-:R-:W4:Y:S04]  /*ea10*/  LDG.E.128.CONSTANT R44, [R250.64+0xe000] ;  /* 0x00e00004fa2c7981 */ /* 0x010f28000c1e9d00 */
[----:B-----5:R-:W5:Y:S04]  /*ea20*/  LDG.E.128.CONSTANT R48, [R250.64+0xe200] ;  /* 0x00e20004fa307981 */ /* 0x020f68000c1e9d00 */
[----:B0-----:R-:W5:Y:S04]  /*ea30*/  LDG.E.128.CONSTANT R52, [R250.64+0x10000] ;  /* 0x01000004fa347981 */ /* 0x001f68000c1e9d00 */
[----:B------:R-:W5:Y:S04]  /*ea40*/  LDG.E.128.CONSTANT R56, [R250.64+0x10200] ;  /* 0x01020004fa387981 */ /* 0x000f68000c1e9d00 */
        /* <DEDUP_REMOVED lines=11> */
[----:B------:R-:W5:Y:S01]  /*eb00*/  LDG.E.128.CONSTANT R240, [R250.64+0x3e200] ;  /* 0x03e20004faf07981 */ /* 0x000f62000c1e9d00 */
        /* <DEDUP_REMOVED lines=35> */
[----:B------:R-:W-:Y:S04]  /*ed40*/  STS.64 [R3.X8+0x200], R244 ;  /* 0x000200f403007388 */ /* 0x000fe80000008a00 */
[----:B------:R-:W-:Y:S04]  /*ed50*/  STS.64 [R3.X8+0x300], R246 ;  /* 0x000300f603007388 */ /* 0x000fe80000008a00 */
[----:B------:R-:W-:Y:S04]  /*ed60*/  STS.128 [R3.X16+0x7200], R208 ;  /* 0x007200d003007388 */ /* 0x000fe8000000cc00 */
[----:B------:R-:W-:Y:S01]  /*ed70*/  STS.128 [R3.X16+0x7400], R212 ;  /* 0x007400d403007388 */ /* 0x000fe2000000cc00 */
[----:B------:R-:W-:-:S03]  /*ed80*/  FFMA R15, R15, R19, R14 ;  /* 0x000000130f0f7223 */ /* 0x000fc6000000000e */
[----:B------:R-:W-:Y:S04]  /*ed90*/  STS.128 [R3.X16+0x7600], R216 ;  /* 0x007600d803007388 */ /* 0x000fe8000000cc00 */
[----:B------:R-:W-:Y:S01]  /*eda0*/  STS.128 [R3.X16+0x7800], R220 ;  /* 0x007800dc03007388 */ /* 0x000fe2000000cc00 */
[----:B-1----:R-:W-:-:S04]  /*edb0*/  FFMA R20, R20, R24, R15 ;  /* 0x0000001814147223 */ /* 0x002fc8000000000f */
[----:B------:R-:W-:-:S04]  /*edc0*/  FFMA R21, R21, R25, R20 ;  /* 0x0000001915157223 */ /* 0x000fc80000000014 */
[----:B------:R-:W-:-:S04]  /*edd0*/  FFMA R22, R22, R26, R21 ;  /* 0x0000001a16167223 */ /* 0x000fc80000000015 */
[----:B------:R-:W-:-:S04]  /*ede0*/  FFMA R23, R23, R27, R22 ;  /* 0x0000001b17177223 */ /* 0x000fc80000000016 */
[----:B---3--:R-:W-:-:S04]  /*edf0*/  FFMA R28, R28, R32, R23 ;  /* 0x000000201c1c7223 */ /* 0x008fc80000000017 */
[----:B------:R-:W-:-:S04]  /*ee00*/  FFMA R29, R29, R33, R28 ;  /* 0x000000211d1d7223 */ /* 0x000fc8000000001c */
[----:B------:R-:W-:Y:S01]  /*ee10*/  FFMA R30, R30, R34, R29 ;  /* 0x000000221e1e7223 */ /* 0x000fe2000000001d */
[----:B------:R-:W-:Y:S04]  /*ee20*/  STS.64 [R3.X8], R4 ;  /* 0x0000000403007388 */ /* 0x000fe80000008a00 */
[----:B------:R-:W-:Y:S04]  /*ee30*/  STS.64 [R3.X8+0x100], R8 ;  /* 0x0001000803007388 */ /* 0x000fe80000008a00 */
[----:B--2---:R-:W-:Y:S04]  /*ee40*/  STS.128 [R3.X16+0x1c00], R36 ;  /* 0x001c002403007388 */ /* 0x004fe8000000cc00 */
[----:B------:R-:W-:Y:S04]  /*ee50*/  STS.128 [R3.X16+0x1e00], R40 ;  /* 0x001e002803007388 */ /* 0x000fe8000000cc00 */
[----:B----4-:R-:W-:Y:S04]  /*ee60*/  STS.128 [R3.X16+0x2000], R44 ;  /* 0x0020002c03007388 */ /* 0x010fe8000000cc00 */
        /* <DEDUP_REMOVED lines=23> */
[----:B------:R-:W-:Y:S01]  /*efe0*/  LDS.128 R32, [0x30] ;  /* 0x00003000ff207984 */ /* 0x000fe20000000c00 */
[----:B0-----:R-:W-:-:S03]  /*eff0*/  FFMA R4, R4, R8, R31 ;  /* 0x0000000804047223 */ /* 0x001fc6000000001f */
[----:B------:R-:W0:Y:S01]  /*f000*/  LDS.128 R28, [R248+0x430] ;  /* 0x00043000f81c7984 */ /* 0x000e220000000c00 */
        /* <DEDUP_REMOVED lines=255> */
[----:B------:R-:W3:Y:S02]  /*10000*/  LDS.128 R24, [0x2e0] ;  /* 0x0002e000ff187984 */ /* 0x000ee40000000c00 */
[----:B-1----:R-:W-:-:S04]  /*10010*/  FFMA R22, R28, R32, R22 ;  /* 0x000000201c167223 */ /* 0x002fc80000000016 */
[----:B------:R-:W-:Y:S02]  /*10020*/  FFMA R29, R29, R33, R22 ;  /* 0x000000211d1d7223 */ /* 0x000fe40000000016 */
[----:B------:R1:W4:Y:S02]  /*10030*/  LDS.128 R20, [R248+0x6e0] ;  /* 0x0006e000f8147984 */ /* 0x0003240000000c00 */
[----:B------:R-:W-:-:S04]  /*10040*/  FFMA R30, R30, R34, R29 ;  /* 0x000000221e1e7223 */ /* 0x000fc8000000001d */
[----:B------:R-:W-:Y:S02]  /*10050*/  FFMA R30, R31, R35, R30 ;  /* 0x000000231f1e7223 */ /* 0x000fe4000000001e */
[----:B------:R-:W1:Y:S02]  /*10060*/  LDS.128 R32, [0x2f0] ;  /* 0x0002f000ff207984 */ /* 0x000e640000000c00 */
[----:B--2---:R-:W-:Y:S02]  /*10070*/  FFMA R4, R4, R8, R30 ;  /* 0x0000000804047223 */ /* 0x004fe4000000001e */
[----:B------:R2:W1:Y:S02]  /*10080*/  LDS.128 R28, [R248+0x6f0] ;  /* 0x0006f000f81c7984 */ /* 0x0004640000000c00 */
[----:B------:R-:W-:-:S04]  /*10090*/  FFMA R5, R5, R9, R4 ;  /* 0x0000000905057223 */ /* 0x000fc80000000004 */
[----:B------:R-:W-:-:S04]  /*100a0*/  FFMA R6, R6, R10, R5 ;  /* 0x0000000a06067223 */ /* 0x000fc80000000005 */
[----:B------:R-:W-:Y:S02]  /*100b0*/  FFMA R6, R7, R11, R6 ;  /* 0x0000000b07067223 */ /* 0x000fe40000000006 */
[----:B------:R-:W1:Y:S02]  /*100c0*/  LDS.128 R8, [0x300] ;  /* 0x00030000ff087984 */ /* 0x000e640000000c00 */
[----:B0-----:R-:W-:-:S04]  /*100d0*/  FFMA R6, R12, R16, R6 ;  /* 0x000000100c067223 */ /* 0x001fc80000000006 */
[----:B------:R-:W-:Y:S02]  /*100e0*/  FFMA R13, R13, R17, R6 ;  /* 0x000000110d0d7223 */ /* 0x000fe40000000006 */
[----:B------:R2:W0:Y:S01]  /*100f0*/  LDS.128 R4, [R248+0x700] ;  /* 0x00070000f8047984 */ /* 0x0004220000000c00 */
[----:B------:R-:W-:Y:S01]  /*10100*/  LEA R37, R2, R3, 0x5 ;  /* 0x0000000302257211 */ /* 0x000fe200078e28ff */
[----:B------:R-:W-:-:S04]  /*10110*/  FFMA R14, R14, R18, R13 ;  /* 0x000000120e0e7223 */ /* 0x000fc8000000000d */
[----:B------:R-:W-:-:S04]  /*10120*/  IMAD.WIDE R2, R37, R0, c[0x0][0x178] ;  /* 0x00005e0025027625 */ /* 0x000fc800078e0200 */
[----:B------:R-:W-:-:S03]  /*10130*/  FFMA R14, R15, R19, R14 ;  /* 0x000000130f0e7223 */ /* 0x000fc6000000000e */
[----:B--234-:R2:W3:Y:S01]  /*10140*/  LDG.E.CONSTANT R39, [R2.64] ;  /* 0x0000000402277981 */ /* 0x01c4e2000c1e9900 */
[----:B------:R-:W-:-:S03]  /*10150*/  FFMA R14, R20, R24, R14 ;  /* 0x00000018140e7223 */ /* 0x000fc6000000000e */
[----:B------:R-:W-:Y:S01]  /*10160*/  LDS.128 R16, [0x310] ;  /* 0x00031000ff107984 */ /* 0x000fe20000000c00 */
[----:B------:R-:W-:-:S03]  /*10170*/  FFMA R21, R21, R25, R14 ;  /* 0x0000001915157223 */ /* 0x000fc6000000000e */
[----:B------:R-:W4:Y:S01]  /*10180*/  LDS.128 R12, [R248+0x710] ;  /* 0x00071000f80c7984 */ /* 0x000f220000000c00 */
[----:B------:R-:W-:Y:S02]  /*10190*/  FFMA R22, R22, R26, R21 ;  /* 0x0000001a16167223 */ /* 0x000fe40000000015 */
[----:B--2---:R-:W-:-:S04]  /*101a0*/  IMAD.WIDE R2, R37, R0, c[0x0][0x170] ;  /* 0x00005c0025027625 */ /* 0x004fc800078e0200 */
        /* <DEDUP_REMOVED lines=14> */
[----:B----4-:R-:W-:-:S04]  /*10290*/  FFMA R6, R12, R16, R6 ;  /* 0x000000100c067223 */ /* 0x010fc80000000006 */
[----:B------:R-:W-:Y:S02]  /*102a0*/  FFMA R13, R13, R17, R6 ;  /* 0x000000110d0d7223 */ /* 0x000fe40000000006 */
[----:B------:R-:W2:Y:S02]  /*102b0*/  LDS.128 R4, [R248+0x740] ;  /* 0x00074000f8047984 */ /* 0x000ea40000000c00 */
        /* <DEDUP_REMOVED lines=67> */
[----:B------:R-:W-:-:S04]  /*106f0*/  FFMA R6, R7, R11, R6 ;  /* 0x0000000b07067223 */ /* 0x000fc80000000006 */
[----:B--2---:R-:W-:-:S04]  /*10700*/  FFMA R6, R12, R16, R6 ;  /* 0x000000100c067223 */ /* 0x004fc80000000006 */
[----:B------:R-:W-:-:S04]  /*10710*/  FFMA R13, R13, R17, R6 ;  /* 0x000000110d0d7223 */ /* 0x000fc80000000006 */
[----:B------:R-:W-:-:S04]  /*10720*/  FFMA R14, R14, R18, R13 ;  /* 0x000000120e0e7223 */ /* 0x000fc8000000000d */
[----:B------:R-:W-:-:S04]  /*10730*/  FFMA R14, R15, R19, R14 ;  /* 0x000000130f0e7223 */ /* 0x000fc8000000000e */
[----:B-1----:R-:W-:-:S04]  /*10740*/  FFMA R14, R20, R24, R14 ;  /* 0x00000018140e7223 */ /* 0x002fc8000000000e */
[----:B------:R-:W-:-:S04]  /*10750*/  FFMA R21, R21, R25, R14 ;  /* 0x0000001915157223 */ /* 0x000fc8000000000e */
[----:B------:R-:W-:-:S04]  /*10760*/  FFMA R22, R22, R26, R21 ;  /* 0x0000001a16167223 */ /* 0x000fc80000000015 */
[----:B------:R-:W-:-:S04]  /*10770*/  FFMA R22, R23, R27, R22 ;  /* 0x0000001b17167223 */ /* 0x000fc80000000016 */
[----:B0-----:R-:W-:-:S04]  /*10780*/  FFMA R22, R28, R32, R22 ;  /* 0x000000201c167223 */ /* 0x001fc80000000016 */
[----:B------:R-:W-:-:S04]  /*10790*/  FFMA R29, R29, R33, R22 ;  /* 0x000000211d1d7223 */ /* 0x000fc80000000016 */
[----:B------:R-:W-:-:S04]  /*107a0*/  FFMA R30, R30, R34, R29 ;  /* 0x000000221e1e7223 */ /* 0x000fc8000000001d */
[----:B------:R-:W-:-:S04]  /*107b0*/  FFMA R30, R31, R35, R30 ;  /* 0x000000231f1e7223 */ /* 0x000fc8000000001e */
[----:B---3--:R-:W-:-:S05]  /*107c0*/  FADD R39, R30, R39 ;  /* 0x000000271e277221 */ /* 0x008fca0000000000 */
[----:B------:R-:W-:Y:S01]  /*107d0*/  STG.E [R2.64], R39 ;  /* 0x0000002702007986 */ /* 0x000fe2000c101904 */
[----:B------:R-:W-:Y:S05]  /*107e0*/  EXIT ;  /* 0x000000000000794d */ /* 0x000fea0003800000 */
.L_x_0:
[----:B------:R-:W-:-:S00]  /*107f0*/  BRA `(.L_x_0) ;  /* 0xfffffff000007947 */ /* 0x000fc0000383ffff */
[----:B------:R-:W-:-:S00]  /*10800*/  NOP ;  /* 0x0000000000007918 */ /* 0x000fc00000000000 */
[----:B------:R-:W-:-:S00]  /*10810*/  NOP ;  /* 0x0000000000007918 */ /* 0x000fc00000000000 */
[----:B------:R-:W-:-:S00]  /*10820*/  NOP ;  /* 0x0000000000007918 */ /* 0x000fc00000000000 */
[----:B------:R-:W-:-:S00]  /*10830*/  NOP ;  /* 0x0000000000007918 */ /* 0x000fc00000000000 */
[----:B------:R-:W-:-:S00]  /*10840*/  NOP ;  /* 0x0000000000007918 */ /* 0x000fc00000000000 */
[----:B------:R-:W-:-:S00]  /*10850*/  NOP ;  /* 0x0000000000007918 */ /* 0x000fc00000000000 */
[----:B------:R-:W-:-:S00]  /*10860*/  NOP ;  /* 0x0000000000007918 */ /* 0x000fc00000000000 */
[----:B------:R-:W-:-:S00]  /*10870*/  NOP ;  /* 0x0000000000007918 */ /* 0x000fc00000000000 */
.L_x_1:


//--------------------- .nv.shared.candidate1     --------------------------
	.section	.nv.shared.candidate1,"aw",@nobits
	.align	4
.nv.shared.candidate1:
	.zero		33792
